	.target	sm_90a

	.elftype	@"ET_EXEC"


//--------------------- .note.nv.tkinfo           --------------------------
	.section	.note.nv.tkinfo,"",@"SHT_NOTE"
	.sectionflags	@"SHF_NOTE_NV_TKINFO"
	.tkinfo
        /*0018*/ 	.word	0x00000002
        /*0030*/ 	.string	""
        /*0030*/ 	.string	"ptxas"
        /*0030*/ 	.string	"Cuda compilation tools, release 13.0, V13.0.88"
        /*0030*/ 	.string	"Build cuda_13.0.r13.0/compiler.36424714_0"
        /*0030*/ 	.string	"-v  -suppress-debug-info  -lineinfo  -arch sm_90a "



//--------------------- .note.nv.cuinfo           --------------------------
	.section	.note.nv.cuinfo,"",@"SHT_NOTE"
	.sectionflags	@"SHF_NOTE_NV_CUINFO"
        /*0018*/ 	.short	0x0002
        /*001a*/ 	.short	0x005a
        /*001c*/ 	.short	0x0082
	.zero		2


//--------------------- .nv.info                  --------------------------
	.section	.nv.info,"",@"SHT_CUDA_INFO"
	.align	4


	//----- nvinfo : EIATTR_REGCOUNT
	.align		4
        /*0000*/ 	.byte	0x04, 0x2f
        /*0002*/ 	.short	(.L_1 - .L_0)
	.align		4
.L_0:
        /*0004*/ 	.word	index@(matmul_kernel)
        /*0008*/ 	.word	0x000000ff


	//----- nvinfo : EIATTR_FRAME_SIZE
	.align		4
.L_1:
        /*000c*/ 	.byte	0x04, 0x11
        /*000e*/ 	.short	(.L_3 - .L_2)
	.align		4
.L_2:
        /*0010*/ 	.word	index@(matmul_kernel)
        /*0014*/ 	.word	0x00000000


	//----- nvinfo : EIATTR_MIN_STACK_SIZE
	.align		4
.L_3:
        /*0018*/ 	.byte	0x04, 0x12
        /*001a*/ 	.short	(.L_5 - .L_4)
	.align		4
.L_4:
        /*001c*/ 	.word	index@(matmul_kernel)
        /*0020*/ 	.word	0x00000000
.L_5:


//--------------------- .nv.compat                --------------------------
	.section	.nv.compat,"",@"SHT_CUDA_COMPAT_INFO"
	.align	4
        /*0000*/ 	.byte	0x02, 0x09, 0x01, 0x00, 0x02, 0x02, 0x04, 0x00, 0x02, 0x05, 0x05, 0x00, 0x03, 0x07, 0x01, 0x01
        /*0010*/ 	.byte	0x02, 0x03, 0x00, 0x00, 0x02, 0x06, 0x01, 0x00, 0x04, 0x0b, 0x08, 0x00, 0x00, 0x00, 0x00, 0x00
        /*0020*/ 	.byte	0x00, 0x00, 0x00, 0x00


//--------------------- .nv.info.matmul_kernel    --------------------------
	.section	.nv.info.matmul_kernel,"",@"SHT_CUDA_INFO"
	.sectionflags	@""
	.align	4


	//----- nvinfo : EIATTR_CUDA_API_VERSION
	.align		4
        /*0000*/ 	.byte	0x04, 0x37
        /*0002*/ 	.short	(.L_7 - .L_6)
.L_6:
        /*0004*/ 	.word	0x00000082


	//----- nvinfo : EIATTR_KPARAM_INFO
	.align		4
.L_7:
        /*0008*/ 	.byte	0x04, 0x17
        /*000a*/ 	.short	(.L_9 - .L_8)
.L_8:
        /*000c*/ 	.word	0x00000000
        /*0010*/ 	.short	0x000d
        /*0012*/ 	.short	0x0048
        /*0014*/ 	.byte	0x00, 0xf4, 0x21, 0x00


	//----- nvinfo : EIATTR_KPARAM_INFO
	.align		4
.L_9:
        /*0018*/ 	.byte	0x04, 0x17
        /*001a*/ 	.short	(.L_11 - .L_10)
.L_10:
        /*001c*/ 	.word	0x00000000
        /*0020*/ 	.short	0x000c
        /*0022*/ 	.short	0x0040
        /*0024*/ 	.byte	0x00, 0xf4, 0x21, 0x00


	//----- nvinfo : EIATTR_KPARAM_INFO
	.align		4
.L_11:
        /*0028*/ 	.byte	0x04, 0x17
        /*002a*/ 	.short	(.L_13 - .L_12)
.L_12:
        /*002c*/ 	.word	0x00000000
        /*0030*/ 	.short	0x000b
        /*0032*/ 	.short	0x0038
        /*0034*/ 	.byte	0x00, 0xf0, 0x11, 0x00


	//----- nvinfo : EIATTR_KPARAM_INFO
	.align		4
.L_13:
        /*0038*/ 	.byte	0x04, 0x17
        /*003a*/ 	.short	(.L_15 - .L_14)
.L_14:
        /*003c*/ 	.word	0x00000000
        /*0040*/ 	.short	0x000a
        /*0042*/ 	.short	0x0034
        /*0044*/ 	.byte	0x00, 0xf0, 0x11, 0x00


	//----- nvinfo : EIATTR_KPARAM_INFO
	.align		4
.L_15:
        /*0048*/ 	.byte	0x04, 0x17
        /*004a*/ 	.short	(.L_17 - .L_16)
.L_16:
        /*004c*/ 	.word	0x00000000
        /*0050*/ 	.short	0x0009
        /*0052*/ 	.short	0x0030
        /*0054*/ 	.byte	0x00, 0xf0, 0x11, 0x00


	//----- nvinfo : EIATTR_KPARAM_INFO
	.align		4
.L_17:
        /*0058*/ 	.byte	0x04, 0x17
        /*005a*/ 	.short	(.L_19 - .L_18)
.L_18:
        /*005c*/ 	.word	0x00000000
        /*0060*/ 	.short	0x0008
        /*0062*/ 	.short	0x002c
        /*0064*/ 	.byte	0x00, 0xf0, 0x11, 0x00


	//----- nvinfo : EIATTR_KPARAM_INFO
	.align		4
.L_19:
        /*0068*/ 	.byte	0x04, 0x17
        /*006a*/ 	.short	(.L_21 - .L_20)
.L_20:
        /*006c*/ 	.word	0x00000000
        /*0070*/ 	.short	0x0007
        /*0072*/ 	.short	0x0028
        /*0074*/ 	.byte	0x00, 0xf0, 0x11, 0x00


	//----- nvinfo : EIATTR_KPARAM_INFO
	.align		4
.L_21:
        /*0078*/ 	.byte	0x04, 0x17
        /*007a*/ 	.short	(.L_23 - .L_22)
.L_22:
        /*007c*/ 	.word	0x00000000
        /*0080*/ 	.short	0x0006
        /*0082*/ 	.short	0x0024
        /*0084*/ 	.byte	0x00, 0xf0, 0x11, 0x00


	//----- nvinfo : EIATTR_KPARAM_INFO
	.align		4
.L_23:
        /*0088*/ 	.byte	0x04, 0x17
        /*008a*/ 	.short	(.L_25 - .L_24)
.L_24:
        /*008c*/ 	.word	0x00000000
        /*0090*/ 	.short	0x0005
        /*0092*/ 	.short	0x0020
        /*0094*/ 	.byte	0x00, 0xf0, 0x11, 0x00


	//----- nvinfo : EIATTR_KPARAM_INFO
	.align		4
.L_25:
        /*0098*/ 	.byte	0x04, 0x17
        /*009a*/ 	.short	(.L_27 - .L_26)
.L_26:
        /*009c*/ 	.word	0x00000000
        /*00a0*/ 	.short	0x0004
        /*00a2*/ 	.short	0x001c
        /*00a4*/ 	.byte	0x00, 0xf0, 0x11, 0x00


	//----- nvinfo : EIATTR_KPARAM_INFO
	.align		4
.L_27:
        /*00a8*/ 	.byte	0x04, 0x17
        /*00aa*/ 	.short	(.L_29 - .L_28)
.L_28:
        /*00ac*/ 	.word	0x00000000
        /*00b0*/ 	.short	0x0003
        /*00b2*/ 	.short	0x0018
        /*00b4*/ 	.byte	0x00, 0xf0, 0x11, 0x00


	//----- nvinfo : EIATTR_KPARAM_INFO
	.align		4
.L_29:
        /*00b8*/ 	.byte	0x04, 0x17
        /*00ba*/ 	.short	(.L_31 - .L_30)
.L_30:
        /*00bc*/ 	.word	0x00000000
        /*00c0*/ 	.short	0x0002
        /*00c2*/ 	.short	0x0010
        /*00c4*/ 	.byte	0x00, 0xf4, 0x21, 0x00


	//----- nvinfo : EIATTR_KPARAM_INFO
	.align		4
.L_31:
        /*00c8*/ 	.byte	0x04, 0x17
        /*00ca*/ 	.short	(.L_33 - .L_32)
.L_32:
        /*00cc*/ 	.word	0x00000000
        /*00d0*/ 	.short	0x0001
        /*00d2*/ 	.short	0x0008
        /*00d4*/ 	.byte	0x00, 0xf4, 0x21, 0x00


	//----- nvinfo : EIATTR_KPARAM_INFO
	.align		4
.L_33:
        /*00d8*/ 	.byte	0x04, 0x17
        /*00da*/ 	.short	(.L_35 - .L_34)
.L_34:
        /*00dc*/ 	.word	0x00000000
        /*00e0*/ 	.short	0x0000
        /*00e2*/ 	.short	0x0000
        /*00e4*/ 	.byte	0x00, 0xf4, 0x21, 0x00


	//----- nvinfo : EIATTR_EXPLICIT_CLUSTER
	.align		4
.L_35:
        /*00e8*/ 	.byte	0x01, 0x3e
	.zero		2


	//----- nvinfo : EIATTR_CTA_PER_CLUSTER
	.align		4
        /*00ec*/ 	.byte	0x04, 0x3d
        /*00ee*/ 	.short	(.L_37 - .L_36)
.L_36:
        /*00f0*/ 	.word	0x00000002
        /*00f4*/ 	.word	0x00000001
        /*00f8*/ 	.word	0x00000001


	//----- nvinfo : EIATTR_SPARSE_MMA_MASK
	.align		4
.L_37:
        /*00fc*/ 	.byte	0x03, 0x50
        /*00fe*/ 	.short	0x0000


	//----- nvinfo : EIATTR_MAXREG_COUNT
	.align		4
        /*0100*/ 	.byte	0x03, 0x1b
        /*0102*/ 	.short	0x00ff


	//----- nvinfo : EIATTR_NUM_BARRIERS
	.align		4
        /*0104*/ 	.byte	0x02, 0x4c
        /*0106*/ 	.byte	0x01
	.zero		1


	//----- nvinfo : EIATTR_MERCURY_ISA_VERSION
	.align		4
        /*0108*/ 	.byte	0x03, 0x5f
        /*010a*/ 	.short	0x0101


	//----- nvinfo : EIATTR_EXIT_INSTR_OFFSETS
	.align		4
        /*010c*/ 	.byte	0x04, 0x1c
        /*010e*/ 	.short	(.L_39 - .L_38)


	//   ....[0]....
.L_38:
        /*0110*/ 	.word	0x00006240


	//   ....[1]....
        /*0114*/ 	.word	0x00006270


	//----- nvinfo : EIATTR_REQNTID
	.align		4
.L_39:
        /*0118*/ 	.byte	0x04, 0x10
        /*011a*/ 	.short	(.L_41 - .L_40)
.L_40:
        /*011c*/ 	.word	0x00000080
        /*0120*/ 	.word	0x00000001
        /*0124*/ 	.word	0x00000001


	//----- nvinfo : EIATTR_CBANK_PARAM_SIZE
	.align		4
.L_41:
        /*0128*/ 	.byte	0x03, 0x19
        /*012a*/ 	.short	0x0050


	//----- nvinfo : EIATTR_PARAM_CBANK
	.align		4
        /*012c*/ 	.byte	0x04, 0x0a
        /*012e*/ 	.short	(.L_43 - .L_42)
	.align		4
.L_42:
        /*0130*/ 	.word	index@(.nv.constant0.matmul_kernel)
        /*0134*/ 	.short	0x0210
        /*0136*/ 	.short	0x0050


	//----- nvinfo : EIATTR_SW_WAR
	.align		4
.L_43:
        /*0138*/ 	.byte	0x04, 0x36
        /*013a*/ 	.short	(.L_45 - .L_44)
.L_44:
        /*013c*/ 	.word	0x00000008
.L_45:


//--------------------- .nv.callgraph             --------------------------
	.section	.nv.callgraph,"",@"SHT_CUDA_CALLGRAPH"
	.align	4
	.sectionentsize	8
	.align		4
        /*0000*/ 	.word	0x00000000
	.align		4
        /*0004*/ 	.word	0xffffffff
	.align		4
        /*0008*/ 	.word	0x00000000
	.align		4
        /*000c*/ 	.word	0xfffffffe
	.align		4
        /*0010*/ 	.word	0x00000000
	.align		4
        /*0014*/ 	.word	0xfffffffd
	.align		4
        /*0018*/ 	.word	0x00000000
	.align		4
        /*001c*/ 	.word	0xfffffffc


//--------------------- .text.matmul_kernel       --------------------------
	.section	.text.matmul_kernel,"ax",@progbits
	.align	128
        .global         matmul_kernel
        .type           matmul_kernel,@function
        .size           matmul_kernel,(.L_x_3 - matmul_kernel)
        .other          matmul_kernel,@"STO_CUDA_ENTRY STV_DEFAULT"
matmul_kernel:
.text.matmul_kernel:
[----:B------:R-:W-:Y:S08]  /*0000*/  LDC R1, c[0x0][0x28] ;  /* 0x00000a00ff017b82 */ /* 0x000ff00000000800 */
[----:B------:R-:W0:Y:S01]  /*0010*/  LDC.64 R46, c[0x0][0x228] ;  /* 0x00008a00ff2e7b82 */ /* 0x000e220000000a00 */
[----:B------:R-:W-:Y:S01]  /*0020*/  UMOV UR5, 0x400 ;  /* 0x0000040000057882 */ /* 0x000fe20000000000 */
[----:B------:R-:W-:Y:S01]  /*0030*/  ULDC.64 UR16, c[0x0][0x208] ;  /* 0x0000820000107ab9 */ /* 0x000fe20000000a00 */
[----:B------:R-:W-:-:S02]  /*0040*/  CS2R R32, SRZ ;  /* 0x0000000000207805 */ /* 0x000fc4000001ff00 */
[----:B------:R-:W-:Y:S02]  /*0050*/  CS2R R34, SRZ ;  /* 0x0000000000227805 */ /* 0x000fe4000001ff00 */
[----:B------:R-:W-:Y:S02]  /*0060*/  CS2R R40, SRZ ;  /* 0x0000000000287805 */ /* 0x000fe4000001ff00 */
[----:B------:R-:W-:Y:S02]  /*0070*/  CS2R R42, SRZ ;  /* 0x00000000002a7805 */ /* 0x000fe4000001ff00 */
[----:B------:R-:W-:Y:S01]  /*0080*/  CS2R R48, SRZ ;  /* 0x0000000000307805 */ /* 0x000fe2000001ff00 */
[----:B------:R-:W1:Y:S01]  /*0090*/  S2UR UR4, SR_CTAID.X ;  /* 0x00000000000479c3 */ /* 0x000e620000002500 */
[----:B------:R-:W-:Y:S02]  /*00a0*/  CS2R R50, SRZ ;  /* 0x0000000000327805 */ /* 0x000fe4000001ff00 */
[----:B------:R-:W-:-:S02]  /*00b0*/  CS2R R56, SRZ ;  /* 0x0000000000387805 */ /* 0x000fc4000001ff00 */
[----:B------:R-:W-:Y:S02]  /*00c0*/  CS2R R58, SRZ ;  /* 0x00000000003a7805 */ /* 0x000fe4000001ff00 */
[----:B------:R-:W-:Y:S02]  /*00d0*/  CS2R R64, SRZ ;  /* 0x0000000000407805 */ /* 0x000fe4000001ff00 */
[----:B------:R-:W-:Y:S02]  /*00e0*/  CS2R R66, SRZ ;  /* 0x0000000000427805 */ /* 0x000fe4000001ff00 */
[----:B------:R-:W-:Y:S02]  /*00f0*/  CS2R R72, SRZ ;  /* 0x0000000000487805 */ /* 0x000fe4000001ff00 */
[----:B------:R-:W-:Y:S01]  /*0100*/  CS2R R74, SRZ ;  /* 0x00000000004a7805 */ /* 0x000fe2000001ff00 */
[----:B------:R-:W2:Y:S01]  /*0110*/  LDC R101, c[0x0][0x230] ;  /* 0x00008c00ff657b82 */ /* 0x000ea20000000800 */
[----:B------:R-:W-:-:S02]  /*0120*/  CS2R R80, SRZ ;  /* 0x0000000000507805 */ /* 0x000fc4000001ff00 */
[----:B------:R-:W-:Y:S01]  /*0130*/  CS2R R82, SRZ ;  /* 0x0000000000527805 */ /* 0x000fe2000001ff00 */
[----:B0-----:R-:W-:-:S04]  /*0140*/  VIADD R0, R47, 0xff ;  /* 0x000000ff2f007836 */ /* 0x001fc80000000000 */
[----:B------:R-:W0:Y:S01]  /*0150*/  S2UR UR13, SR_CgaCtaId ;  /* 0x00000000000d79c3 */ /* 0x000e220000008800 */
[----:B------:R-:W-:Y:S02]  /*0160*/  SHF.R.S32.HI R3, RZ, 0x1f, R0 ;  /* 0x0000001fff037819 */ /* 0x000fe40000011400 */
[----:B-1----:R-:W-:Y:S01]  /*0170*/  I2FP.F32.U32 R5, UR4 ;  /* 0x0000000400057c45 */ /* 0x002fe20008201000 */
[----:B------:R-:W-:Y:S01]  /*0180*/  ULDC UR4, c[0x0][0x150] ;  /* 0x0000540000047ab9 */ /* 0x000fe20000000800 */
[----:B------:R-:W-:-:S03]  /*0190*/  LEA.HI R3, R3, R0, RZ, 0x8 ;  /* 0x0000000003037211 */ /* 0x000fc600078f40ff */
[----:B------:R-:W-:Y:S01]  /*01a0*/  FMUL R5, R5, UR4 ;  /* 0x0000000405057c20 */ /* 0x000fe20008400000 */
[----:B------:R-:W-:Y:S01]  /*01b0*/  SHF.R.S32.HI R3, RZ, 0x8, R3 ;  /* 0x00000008ff037819 */ /* 0x000fe20000011403 */
[----:B--2---:R-:W-:-:S04]  /*01c0*/  VIADD R101, R101, 0x1f ;  /* 0x0000001f65657836 */ /* 0x004fc80000000000 */
[----:B------:R-:W-:Y:S01]  /*01d0*/  IMAD.SHL.U32 R4, R3, 0x8, RZ ;  /* 0x0000000803047824 */ /* 0x000fe200078e00ff */
[----:B------:R-:W1:Y:S04]  /*01e0*/  F2I.U32.TRUNC.NTZ R5, R5 ;  /* 0x0000000500057305 */ /* 0x000e68000020f000 */
[----:B------:R-:W-:Y:S01]  /*01f0*/  IABS R7, R4 ;  /* 0x0000000400077213 */ /* 0x000fe20000000000 */
[----:B0-----:R-:W-:Y:S02]  /*0200*/  USHF.L.U32 UR4, UR13, 0x7, URZ ;  /* 0x000000070d047899 */ /* 0x001fe4000800063f */
[----:B------:R-:W-:Y:S01]  /*0210*/  ULEA UR13, UR13, UR5, 0x18 ;  /* 0x000000050d0d7291 */ /* 0x000fe2000f8ec03f */
[----:B------:R-:W0:Y:S01]  /*0220*/  I2F.RP R0, R7 ;  /* 0x0000000700007306 */ /* 0x000e220000209400 */
[----:B------:R-:W-:Y:S01]  /*0230*/  ULOP3.LUT UR12, UR4, 0x80, URZ, 0xc0, !UPT ;  /* 0x00000080040c7892 */ /* 0x000fe2000f8ec03f */
[----:B-1----:R-:W-:-:S06]  /*0240*/  IABS R11, R5 ;  /* 0x00000005000b7213 */ /* 0x002fcc0000000000 */
[----:B0-----:R-:W0:Y:S02]  /*0250*/  MUFU.RCP R0, R0 ;  /* 0x0000000000007308 */ /* 0x001e240000001000 */
[----:B0-----:R-:W-:Y:S01]  /*0260*/  VIADD R2, R0, 0xffffffe ;  /* 0x0ffffffe00027836 */ /* 0x001fe20000000000 */
[----:B------:R-:W-:-:S05]  /*0270*/  IABS R0, R4 ;  /* 0x0000000400007213 */ /* 0x000fca0000000000 */
[----:B------:R0:W1:Y:S01]  /*0280*/  F2I.FTZ.U32.TRUNC.NTZ R3, R2 ;  /* 0x0000000200037305 */ /* 0x000062000021f000 */
[----:B------:R-:W-:Y:S02]  /*0290*/  IMAD.MOV R0, RZ, RZ, -R0 ;  /* 0x000000ffff007224 */ /* 0x000fe400078e0a00 */
[----:B0-----:R-:W-:Y:S02]  /*02a0*/  IMAD.MOV.U32 R2, RZ, RZ, RZ ;  /* 0x000000ffff027224 */ /* 0x001fe400078e00ff */
[----:B-1----:R-:W-:-:S04]  /*02b0*/  IMAD.MOV R6, RZ, RZ, -R3 ;  /* 0x000000ffff067224 */ /* 0x002fc800078e0a03 */
[----:B------:R-:W-:-:S04]  /*02c0*/  IMAD R9, R6, R7, RZ ;  /* 0x0000000706097224 */ /* 0x000fc800078e02ff */
[----:B------:R-:W-:-:S06]  /*02d0*/  IMAD.HI.U32 R2, R3, R9, R2 ;  /* 0x0000000903027227 */ /* 0x000fcc00078e0002 */
[----:B------:R-:W-:-:S04]  /*02e0*/  IMAD.HI.U32 R2, R2, R11, RZ ;  /* 0x0000000b02027227 */ /* 0x000fc800078e00ff */
[----:B------:R-:W-:-:S05]  /*02f0*/  IMAD R0, R2, R0, R11 ;  /* 0x0000000002007224 */ /* 0x000fca00078e020b */
[----:B------:R-:W-:-:S13]  /*0300*/  ISETP.GT.U32.AND P1, PT, R7, R0, PT ;  /* 0x000000000700720c */ /* 0x000fda0003f24070 */
[----:B------:R-:W-:Y:S02]  /*0310*/  @!P1 IMAD.IADD R0, R0, 0x1, -R7 ;  /* 0x0000000100009824 */ /* 0x000fe400078e0a07 */
[----:B------:R-:W-:Y:S01]  /*0320*/  @!P1 VIADD R2, R2, 0x1 ;  /* 0x0000000102029836 */ /* 0x000fe20000000000 */
[----:B------:R-:W-:Y:S02]  /*0330*/  ISETP.NE.AND P1, PT, R4, RZ, PT ;  /* 0x000000ff0400720c */ /* 0x000fe40003f25270 */
[----:B------:R-:W-:Y:S02]  /*0340*/  ISETP.GE.U32.AND P0, PT, R0, R7, PT ;  /* 0x000000070000720c */ /* 0x000fe40003f06070 */
[----:B------:R-:W-:-:S04]  /*0350*/  LOP3.LUT R0, R5, R4, RZ, 0x3c, !PT ;  /* 0x0000000405007212 */ /* 0x000fc800078e3cff */
[----:B------:R-:W-:Y:S01]  /*0360*/  ISETP.GE.AND P2, PT, R0, RZ, PT ;  /* 0x000000ff0000720c */ /* 0x000fe20003f46270 */
[----:B------:R-:W-:-:S05]  /*0370*/  VIADD R0, R46, 0x3f ;  /* 0x0000003f2e007836 */ /* 0x000fca0000000000 */
[----:B------:R-:W-:Y:S01]  /*0380*/  SHF.R.S32.HI R3, RZ, 0x1f, R0 ;  /* 0x0000001fff037819 */ /* 0x000fe20000011400 */
[----:B------:R-:W-:-:S03]  /*0390*/  @P0 VIADD R2, R2, 0x1 ;  /* 0x0000000102020836 */ /* 0x000fc60000000000 */
[----:B------:R-:W-:-:S03]  /*03a0*/  LEA.HI R3, R3, R0, RZ, 0x6 ;  /* 0x0000000003037211 */ /* 0x000fc600078f30ff */
[----:B------:R-:W-:Y:S01]  /*03b0*/  @!P2 IMAD.MOV R2, RZ, RZ, -R2 ;  /* 0x000000ffff02a224 */ /* 0x000fe200078e0a02 */
[----:B------:R-:W-:-:S05]  /*03c0*/  @!P1 LOP3.LUT R2, RZ, R4, RZ, 0x33, !PT ;  /* 0x00000004ff029212 */ /* 0x000fca00078e33ff */
[----:B------:R-:W-:Y:S02]  /*03d0*/  IMAD.SHL.U32 R6, R2, 0x8, RZ ;  /* 0x0000000802067824 */ /* 0x000fe400078e00ff */
[----:B------:R-:W-:-:S03]  /*03e0*/  IMAD.MOV R2, RZ, RZ, -R2 ;  /* 0x000000ffff027224 */ /* 0x000fc600078e0a02 */
[----:B------:R-:W-:Y:S01]  /*03f0*/  LEA.HI.SX32 R3, R3, -R6, 0x1a ;  /* 0x8000000603037211 */ /* 0x000fe200078fd2ff */
[----:B------:R-:W-:-:S03]  /*0400*/  IMAD R8, R4, R2, R5 ;  /* 0x0000000204087224 */ /* 0x000fc600078e0205 */
[----:B------:R-:W-:-:S04]  /*0410*/  VIMNMX R11, R3, 0x8, PT ;  /* 0x00000008030b7848 */ /* 0x000fc80003fe0100 */
[-C--:B------:R-:W-:Y:S02]  /*0420*/  IABS R7, R11.reuse ;  /* 0x0000000b00077213 */ /* 0x080fe40000000000 */
[----:B------:R-:W-:Y:S02]  /*0430*/  IABS R4, R11 ;  /* 0x0000000b00047213 */ /* 0x000fe40000000000 */
[----:B------:R-:W0:Y:S08]  /*0440*/  I2F.RP R0, R7 ;  /* 0x0000000700007306 */ /* 0x000e300000209400 */
[----:B0-----:R-:W0:Y:S02]  /*0450*/  MUFU.RCP R0, R0 ;  /* 0x0000000000007308 */ /* 0x001e240000001000 */
[----:B0-----:R-:W-:-:S02]  /*0460*/  VIADD R3, R0, 0xffffffe ;  /* 0x0ffffffe00037836 */ /* 0x001fc40000000000 */
[----:B------:R-:W-:-:S04]  /*0470*/  IMAD.MOV R0, RZ, RZ, -R4 ;  /* 0x000000ffff007224 */ /* 0x000fc800078e0a04 */
[----:B------:R-:W0:Y:S02]  /*0480*/  F2I.FTZ.U32.TRUNC.NTZ R3, R3 ;  /* 0x0000000300037305 */ /* 0x000e24000021f000 */
[----:B0-----:R-:W-:-:S04]  /*0490*/  IMAD.MOV R9, RZ, RZ, -R3 ;  /* 0x000000ffff097224 */ /* 0x001fc800078e0a03 */
[----:B------:R-:W-:Y:S01]  /*04a0*/  IMAD.MOV.U32 R2, RZ, RZ, R9 ;  /* 0x000000ffff027224 */ /* 0x000fe200078e0009 */
[----:B------:R-:W-:-:S03]  /*04b0*/  IABS R9, R8 ;  /* 0x0000000800097213 */ /* 0x000fc60000000000 */
[----:B------:R-:W-:Y:S02]  /*04c0*/  IMAD R5, R2, R7, RZ ;  /* 0x0000000702057224 */ /* 0x000fe400078e02ff */
[----:B------:R-:W-:-:S04]  /*04d0*/  IMAD.MOV.U32 R2, RZ, RZ, RZ ;  /* 0x000000ffff027224 */ /* 0x000fc800078e00ff */
[----:B------:R-:W-:Y:S01]  /*04e0*/  IMAD.HI.U32 R2, R3, R5, R2 ;  /* 0x0000000503027227 */ /* 0x000fe200078e0002 */
[----:B------:R-:W-:-:S04]  /*04f0*/  LOP3.LUT R3, R8, R11, RZ, 0x3c, !PT ;  /* 0x0000000b08037212 */ /* 0x000fc800078e3cff */
[----:B------:R-:W-:Y:S01]  /*0500*/  ISETP.GE.AND P2, PT, R3, RZ, PT ;  /* 0x000000ff0300720c */ /* 0x000fe20003f46270 */
[----:B------:R-:W-:-:S04]  /*0510*/  IMAD.HI.U32 R2, R2, R9, RZ ;  /* 0x0000000902027227 */ /* 0x000fc800078e00ff */
[----:B------:R-:W-:-:S05]  /*0520*/  IMAD R0, R2, R0, R9 ;  /* 0x0000000002007224 */ /* 0x000fca00078e0209 */
[----:B------:R-:W-:-:S13]  /*0530*/  ISETP.GT.U32.AND P1, PT, R7, R0, PT ;  /* 0x000000000700720c */ /* 0x000fda0003f24070 */
[----:B------:R-:W-:Y:S02]  /*0540*/  @!P1 IMAD.IADD R0, R0, 0x1, -R7 ;  /* 0x0000000100009824 */ /* 0x000fe400078e0a07 */
[----:B------:R-:W-:Y:S01]  /*0550*/  @!P1 VIADD R2, R2, 0x1 ;  /* 0x0000000102029836 */ /* 0x000fe20000000000 */
[----:B------:R-:W-:Y:S02]  /*0560*/  ISETP.NE.AND P1, PT, R11, RZ, PT ;  /* 0x000000ff0b00720c */ /* 0x000fe40003f25270 */
[----:B------:R-:W-:Y:S02]  /*0570*/  ISETP.GE.U32.AND P0, PT, R0, R7, PT ;  /* 0x000000070000720c */ /* 0x000fe40003f06070 */
[----:B------:R-:W0:Y:S11]  /*0580*/  S2R R0, SR_TID.X ;  /* 0x0000000000007919 */ /* 0x000e360000002100 */
[----:B------:R-:W-:Y:S01]  /*0590*/  @P0 VIADD R2, R2, 0x1 ;  /* 0x0000000102020836 */ /* 0x000fe20000000000 */
[----:B------:R-:W-:-:S03]  /*05a0*/  ISETP.GE.AND P0, PT, R101, 0x20, PT ;  /* 0x000000206500780c */ /* 0x000fc60003f06270 */
[----:B------:R-:W-:-:S04]  /*05b0*/  IMAD.MOV.U32 R4, RZ, RZ, R2 ;  /* 0x000000ffff047224 */ /* 0x000fc800078e0002 */
[----:B------:R-:W-:Y:S01]  /*05c0*/  @!P2 IMAD.MOV R4, RZ, RZ, -R4 ;  /* 0x000000ffff04a224 */ /* 0x000fe200078e0a04 */
[----:B------:R-:W-:-:S05]  /*05d0*/  @!P1 LOP3.LUT R4, RZ, R11, RZ, 0x33, !PT ;  /* 0x0000000bff049212 */ /* 0x000fca00078e33ff */
[----:B------:R-:W-:Y:S02]  /*05e0*/  IMAD.MOV R2, RZ, RZ, -R4 ;  /* 0x000000ffff027224 */ /* 0x000fe400078e0a04 */
[----:B------:R-:W-:Y:S02]  /*05f0*/  IMAD.SHL.U32 R4, R4, 0x100, RZ ;  /* 0x0000010004047824 */ /* 0x000fe400078e00ff */
[----:B------:R-:W-:Y:S01]  /*0600*/  IMAD R2, R11, R2, R8 ;  /* 0x000000020b027224 */ /* 0x000fe200078e0208 */
[----:B------:R-:W-:Y:S02]  /*0610*/  CS2R R8, SRZ ;  /* 0x0000000000087805 */ /* 0x000fe4000001ff00 */
[----:B------:R-:W-:Y:S02]  /*0620*/  CS2R R10, SRZ ;  /* 0x00000000000a7805 */ /* 0x000fe4000001ff00 */
[----:B0-----:R-:W-:Y:S01]  /*0630*/  LOP3.LUT R3, R0, 0x3f, RZ, 0xc0, !PT ;  /* 0x0000003f00037812 */ /* 0x001fe200078ec0ff */
[----:B------:R-:W-:-:S04]  /*0640*/  IMAD.IADD R2, R6, 0x1, R2 ;  /* 0x0000000106027824 */ /* 0x000fc800078e0202 */
[----:B------:R-:W-:Y:S01]  /*0650*/  IMAD R2, R2, 0x40, R3 ;  /* 0x0000004002027824 */ /* 0x000fe200078e0203 */
[----:B------:R-:W-:-:S04]  /*0660*/  SHF.R.U32.HI R3, RZ, 0x6, R0 ;  /* 0x00000006ff037819 */ /* 0x000fc80000011600 */
[----:B------:R-:W-:Y:S01]  /*0670*/  SGXT.U32 R3, R3, 0x1 ;  /* 0x000000010303781a */ /* 0x000fe20000000000 */
[----:B------:R-:W-:Y:S06]  /*0680*/  @!P0 BRA `(.L_x_0) ;  /* 0x0000003c00b08947 */ /* 0x000fec0003800000 */
[----:B------:R-:W-:Y:S01]  /*0690*/  IABS R15, R46 ;  /* 0x0000002e000f7213 */ /* 0x000fe20000000000 */
[----:B------:R-:W-:Y:S01]  /*06a0*/  ULDC UR4, c[0x0][0x234] ;  /* 0x00008d0000047ab9 */ /* 0x000fe20000000800 */
[----:B------:R-:W-:Y:S01]  /*06b0*/  IABS R6, R47 ;  /* 0x0000002f00067213 */ /* 0x000fe20000000000 */
[----:B------:R-:W-:Y:S01]  /*06c0*/  ULDC.64 UR6, c[0x0][0x210] ;  /* 0x0000840000067ab9 */ /* 0x000fe20000000a00 */
[----:B------:R-:W0:Y:S01]  /*06d0*/  I2F.RP R7, R15 ;  /* 0x0000000f00077306 */ /* 0x000e220000209400 */
[----:B------:R-:W-:Y:S01]  /*06e0*/  ISETP.GE.AND P4, PT, R2, RZ, PT ;  /* 0x000000ff0200720c */ /* 0x000fe20003f86270 */
[----:B------:R-:W-:Y:S01]  /*06f0*/  ULDC UR5, c[0x0][0x240] ;  /* 0x0000900000057ab9 */ /* 0x000fe20000000800 */
[----:B------:R-:W1:Y:S01]  /*0700*/  LDC R90, c[0x0][0x238] ;  /* 0x00008e00ff5a7b82 */ /* 0x000e620000000800 */
[----:B------:R-:W-:Y:S02]  /*0710*/  LOP3.LUT R106, R3, 0x4, RZ, 0xfc, !PT ;  /* 0x00000004036a7812 */ /* 0x000fe400078efcff */
[----:B------:R-:W-:-:S02]  /*0720*/  CS2R R72, SRZ ;  /* 0x0000000000487805 */ /* 0x000fc4000001ff00 */
[C---:B------:R-:W-:Y:S02]  /*0730*/  LOP3.LUT R107, R3.reuse, 0x6, RZ, 0xfc, !PT ;  /* 0x00000006036b7812 */ /* 0x040fe400078efcff */
[----:B------:R-:W-:Y:S01]  /*0740*/  CS2R R74, SRZ ;  /* 0x00000000004a7805 */ /* 0x000fe2000001ff00 */
[----:B------:R-:W2:Y:S01]  /*0750*/  I2F.RP R5, R6 ;  /* 0x0000000600057306 */ /* 0x000ea20000209400 */
[C---:B------:R-:W-:Y:S02]  /*0760*/  LOP3.LUT R108, R3.reuse, 0x8, RZ, 0xfc, !PT ;  /* 0x00000008036c7812 */ /* 0x040fe400078efcff */
[----:B------:R-:W-:Y:S02]  /*0770*/  CS2R R76, SRZ ;  /* 0x00000000004c7805 */ /* 0x000fe4000001ff00 */
[----:B------:R-:W-:Y:S02]  /*0780*/  LOP3.LUT R109, R3, 0xa, RZ, 0xfc, !PT ;  /* 0x0000000a036d7812 */ /* 0x000fe400078efcff */
[----:B------:R-:W-:-:S02]  /*0790*/  CS2R R78, SRZ ;  /* 0x00000000004e7805 */ /* 0x000fc4000001ff00 */
[----:B------:R-:W-:Y:S02]  /*07a0*/  LEA.HI R103, R0, 0xe, RZ, 0x1a ;  /* 0x0000000e00677811 */ /* 0x000fe400078fd0ff */
[----:B------:R-:W-:Y:S02]  /*07b0*/  CS2R R80, SRZ ;  /* 0x0000000000507805 */ /* 0x000fe4000001ff00 */
[C---:B------:R-:W-:Y:S01]  /*07c0*/  LOP3.LUT R102, R3.reuse, 0x10, RZ, 0xfc, !PT ;  /* 0x0000001003667812 */ /* 0x040fe200078efcff */
[----:B0-----:R-:W0:Y:S01]  /*07d0*/  MUFU.RCP R7, R7 ;  /* 0x0000000700077308 */ /* 0x001e220000001000 */
[C---:B------:R-:W-:Y:S02]  /*07e0*/  LOP3.LUT R100, R3.reuse, 0x14, RZ, 0xfc, !PT ;  /* 0x0000001403647812 */ /* 0x040fe400078efcff */
[----:B------:R-:W-:Y:S02]  /*07f0*/  CS2R R82, SRZ ;  /* 0x0000000000527805 */ /* 0x000fe4000001ff00 */
[----:B------:R-:W-:-:S02]  /*0800*/  LOP3.LUT R99, R3, 0x16, RZ, 0xfc, !PT ;  /* 0x0000001603637812 */ /* 0x000fc400078efcff */
[----:B------:R-:W-:Y:S02]  /*0810*/  CS2R R84, SRZ ;  /* 0x0000000000547805 */ /* 0x000fe4000001ff00 */
[C---:B------:R-:W-:Y:S02]  /*0820*/  LOP3.LUT R97, R3.reuse, 0x18, RZ, 0xfc, !PT ;  /* 0x0000001803617812 */ /* 0x040fe400078efcff */
[----:B------:R-:W-:Y:S02]  /*0830*/  CS2R R86, SRZ ;  /* 0x0000000000567805 */ /* 0x000fe4000001ff00 */
[C---:B------:R-:W-:Y:S01]  /*0840*/  LOP3.LUT R96, R3.reuse, 0x1a, RZ, 0xfc, !PT ;  /* 0x0000001a03607812 */ /* 0x040fe200078efcff */
[----:B--2---:R-:W2:Y:S01]  /*0850*/  MUFU.RCP R5, R5 ;  /* 0x0000000500057308 */ /* 0x004ea20000001000 */
[----:B------:R-:W-:Y:S01]  /*0860*/  LOP3.LUT R95, R3, 0x1c, RZ, 0xfc, !PT ;  /* 0x0000001c035f7812 */ /* 0x000fe200078efcff */
[----:B------:R-:W-:Y:S01]  /*0870*/  UMOV UR8, 0x80 ;  /* 0x0000008000087882 */ /* 0x000fe20000000000 */
[----:B------:R-:W-:Y:S01]  /*0880*/  LEA.HI R98, R0, 0x1e, RZ, 0x1a ;  /* 0x0000001e00627811 */ /* 0x000fe200078fd0ff */
[-C--:B-1----:R-:W-:Y:S01]  /*0890*/  IMAD R91, R108, R90.reuse, RZ ;  /* 0x0000005a6c5b7224 */ /* 0x082fe200078e02ff */
[----:B------:R-:W-:Y:S01]  /*08a0*/  LOP3.LUT R104, R0, 0x1f, RZ, 0xc0, !PT ;  /* 0x0000001f00687812 */ /* 0x000fe200078ec0ff */
[-C--:B------:R-:W-:Y:S01]  /*08b0*/  IMAD R88, R107, R90.reuse, RZ ;  /* 0x0000005a6b587224 */ /* 0x080fe200078e02ff */
[----:B------:R-:W-:Y:S01]  /*08c0*/  LOP3.LUT R105, R3, 0x2, RZ, 0xfc, !PT ;  /* 0x0000000203697812 */ /* 0x000fe200078efcff */
[----:B------:R-:W-:Y:S01]  /*08d0*/  IMAD R89, R106, R90, RZ ;  /* 0x0000005a6a597224 */ /* 0x000fe200078e02ff */
[----:B------:R-:W-:Y:S01]  /*08e0*/  UMOV UR9, 0x40000040 ;  /* 0x4000004000097882 */ /* 0x000fe20000000000 */
[----:B0-----:R-:W-:Y:S01]  /*08f0*/  VIADD R10, R7, 0xffffffe ;  /* 0x0ffffffe070a7836 */ /* 0x001fe20000000000 */
[----:B------:R-:W-:Y:S01]  /*0900*/  SHF.R.U32.HI R7, RZ, 0x5, R0 ;  /* 0x00000005ff077819 */ /* 0x000fe20000011600 */
[----:B------:R-:W-:Y:S01]  /*0910*/  UMOV UR10, 0xfffffffe ;  /* 0xfffffffe000a7882 */ /* 0x000fe20000000000 */
[----:B------:R-:W-:Y:S01]  /*0920*/  UMOV UR11, 0x7fffffdf ;  /* 0x7fffffdf000b7882 */ /* 0x000fe20000000000 */
[----:B------:R0:W1:Y:S01]  /*0930*/  F2I.FTZ.U32.TRUNC.NTZ R11, R10 ;  /* 0x0000000a000b7305 */ /* 0x000062000021f000 */
[----:B------:R-:W-:Y:S01]  /*0940*/  ULDC UR14, c[0x0][0x230] ;  /* 0x00008c00000e7ab9 */ /* 0x000fe20000000800 */
[----:B--2---:R-:W-:Y:S01]  /*0950*/  VIADD R8, R5, 0xffffffe ;  /* 0x0ffffffe05087836 */ /* 0x004fe20000000000 */
[----:B------:R-:W-:-:S05]  /*0960*/  SGXT.U32 R5, R7, 0x2 ;  /* 0x000000020705781a */ /* 0x000fca0000000000 */
[----:B------:R2:W3:Y:S01]  /*0970*/  F2I.FTZ.U32.TRUNC.NTZ R9, R8 ;  /* 0x0000000800097305 */ /* 0x0004e2000021f000 */
[----:B0-----:R-:W-:Y:S01]  /*0980*/  IMAD.MOV.U32 R10, RZ, RZ, RZ ;  /* 0x000000ffff0a7224 */ /* 0x001fe200078e00ff */
[----:B------:R-:W-:-:S04]  /*0990*/  LOP3.LUT R20, R4, UR12, R5, 0xfe, !PT ;  /* 0x0000000c04147c12 */ /* 0x000fc8000f8efe05 */
[C---:B------:R-:W-:Y:S01]  /*09a0*/  LOP3.LUT R14, R20.reuse, 0x7c, RZ, 0xfc, !PT ;  /* 0x0000007c140e7812 */ /* 0x040fe200078efcff */
[--C-:B-1----:R-:W-:Y:S01]  /*09b0*/  IMAD.MOV R12, RZ, RZ, -R11.reuse ;  /* 0x000000ffff0c7224 */ /* 0x102fe200078e0a0b */
[----:B------:R-:W-:Y:S01]  /*09c0*/  LOP3.LUT R16, R20, 0x78, RZ, 0xfc, !PT ;  /* 0x0000007814107812 */ /* 0x000fe200078efcff */
[----:B--2---:R-:W-:Y:S01]  /*09d0*/  IMAD.MOV.U32 R8, RZ, RZ, RZ ;  /* 0x000000ffff087224 */ /* 0x004fe200078e00ff */
[----:B------:R-:W-:Y:S01]  /*09e0*/  IABS R7, R14 ;  /* 0x0000000e00077213 */ /* 0x000fe20000000000 */
[----:B------:R-:W-:Y:S01]  /*09f0*/  IMAD R13, R12, R15, RZ ;  /* 0x0000000f0c0d7224 */ /* 0x000fe200078e02ff */
[----:B------:R-:W-:Y:S02]  /*0a00*/  IABS R12, R2 ;  /* 0x00000002000c7213 */ /* 0x000fe40000000000 */
[----:B------:R-:W-:Y:S01]  /*0a10*/  LOP3.LUT R17, R20, 0x74, RZ, 0xfc, !PT ;  /* 0x0000007414117812 */ /* 0x000fe200078efcff */
[----:B------:R-:W-:Y:S01]  /*0a20*/  IMAD.HI.U32 R11, R11, R13, R10 ;  /* 0x0000000d0b0b7227 */ /* 0x000fe200078e000a */
[----:B------:R-:W-:-:S02]  /*0a30*/  ISETP.GE.AND P6, PT, R14, RZ, PT ;  /* 0x000000ff0e00720c */ /* 0x000fc40003fc6270 */
[----:B------:R-:W-:Y:S01]  /*0a40*/  IABS R13, R17 ;  /* 0x00000011000d7213 */ /* 0x000fe20000000000 */
[----:B------:R-:W-:Y:S01]  /*0a50*/  IMAD.MOV.U32 R10, RZ, RZ, R12 ;  /* 0x000000ffff0a7224 */ /* 0x000fe200078e000c */
[----:B------:R-:W-:Y:S01]  /*0a60*/  IABS R12, R16 ;  /* 0x00000010000c7213 */ /* 0x000fe20000000000 */
[----:B---3--:R-:W-:Y:S01]  /*0a70*/  IMAD.MOV R5, RZ, RZ, -R9 ;  /* 0x000000ffff057224 */ /* 0x008fe200078e0a09 */
[----:B------:R-:W-:Y:S01]  /*0a80*/  ISETP.GE.AND P1, PT, R17, RZ, PT ;  /* 0x000000ff1100720c */ /* 0x000fe20003f26270 */
[----:B------:R-:W-:Y:S01]  /*0a90*/  IMAD.HI.U32 R11, R11, R10, RZ ;  /* 0x0000000a0b0b7227 */ /* 0x000fe200078e00ff */
[C---:B------:R-:W-:Y:S02]  /*0aa0*/  LOP3.LUT R14, R20.reuse, 0x70, RZ, 0xfc, !PT ;  /* 0x00000070140e7812 */ /* 0x040fe400078efcff */
[C---:B------:R-:W-:Y:S01]  /*0ab0*/  LOP3.LUT R19, R20.reuse, 0x68, RZ, 0xfc, !PT ;  /* 0x0000006814137812 */ /* 0x040fe200078efcff */
[----:B------:R-:W-:Y:S01]  /*0ac0*/  IMAD.MOV R11, RZ, RZ, -R11 ;  /* 0x000000ffff0b7224 */ /* 0x000fe200078e0a0b */
[C---:B------:R-:W-:Y:S01]  /*0ad0*/  LOP3.LUT R24, R20.reuse, 0x4c, RZ, 0xfc, !PT ;  /* 0x0000004c14187812 */ /* 0x040fe200078efcff */
[----:B------:R-:W-:Y:S01]  /*0ae0*/  IMAD R5, R5, R6, RZ ;  /* 0x0000000605057224 */ /* 0x000fe200078e02ff */
[C---:B------:R-:W-:Y:S01]  /*0af0*/  LOP3.LUT R22, R20.reuse, 0x50, RZ, 0xfc, !PT ;  /* 0x0000005014167812 */ /* 0x040fe200078efcff */
[----:B------:R-:W-:Y:S01]  /*0b00*/  IMAD R10, R15, R11, R10 ;  /* 0x0000000b0f0a7224 */ /* 0x000fe200078e020a */
[----:B------:R-:W-:Y:S01]  /*0b10*/  LOP3.LUT R26, R20, 0x48, RZ, 0xfc, !PT ;  /* 0x00000048141a7812 */ /* 0x000fe200078efcff */
[----:B------:R-:W-:Y:S01]  /*0b20*/  IMAD.HI.U32 R9, R9, R5, R8 ;  /* 0x0000000509097227 */ /* 0x000fe200078e0008 */
[----:B------:R-:W-:-:S02]  /*0b30*/  SHF.R.S32.HI R8, RZ, 0x1f, R101 ;  /* 0x0000001fff087819 */ /* 0x000fc40000011465 */
[----:B------:R-:W-:Y:S01]  /*0b40*/  ISETP.GT.U32.AND P0, PT, R15, R10, PT ;  /* 0x0000000a0f00720c */ /* 0x000fe20003f04070 */
[----:B------:R-:W-:Y:S01]  /*0b50*/  IMAD.MOV.U32 R11, RZ, RZ, R7 ;  /* 0x000000ffff0b7224 */ /* 0x000fe200078e0007 */
[----:B------:R-:W-:Y:S01]  /*0b60*/  LEA.HI R101, R8, R101, RZ, 0x5 ;  /* 0x0000006508657211 */ /* 0x000fe200078f28ff */
[C---:B------:R-:W-:Y:S01]  /*0b70*/  IMAD.HI.U32 R7, R9.reuse, R12, RZ ;  /* 0x0000000c09077227 */ /* 0x040fe200078e00ff */
[----:B------:R-:W-:Y:S02]  /*0b80*/  IABS R31, R22 ;  /* 0x00000016001f7213 */ /* 0x000fe40000000000 */
[----:B------:R-:W-:Y:S01]  /*0b90*/  IABS R35, R26 ;  /* 0x0000001a00237213 */ /* 0x000fe20000000000 */
[C---:B------:R-:W-:Y:S01]  /*0ba0*/  IMAD.HI.U32 R5, R9.reuse, R11, RZ ;  /* 0x0000000b09057227 */ /* 0x040fe200078e00ff */
[C---:B------:R-:W-:Y:S02]  /*0bb0*/  LOP3.LUT R28, R20.reuse, 0x10, RZ, 0xfc, !PT ;  /* 0x00000010141c7812 */ /* 0x040fe400078efcff */
[----:B------:R-:W-:Y:S01]  /*0bc0*/  LOP3.LUT R32, R20, 0x8, RZ, 0xfc, !PT ;  /* 0x0000000814207812 */ /* 0x000fe200078efcff */
[----:B------:R-:W-:Y:S01]  /*0bd0*/  IMAD.MOV R5, RZ, RZ, -R5 ;  /* 0x000000ffff057224 */ /* 0x000fe200078e0a05 */
[----:B------:R-:W-:Y:S01]  /*0be0*/  IABS R65, R28 ;  /* 0x0000001c00417213 */ /* 0x000fe20000000000 */
[----:B------:R-:W-:Y:S01]  /*0bf0*/  @!P0 IMAD.IADD R10, R10, 0x1, -R15 ;  /* 0x000000010a0a8824 */ /* 0x000fe200078e0a0f */
[----:B------:R-:W-:Y:S01]  /*0c00*/  ISETP.GE.AND P0, PT, R16, RZ, PT ;  /* 0x000000ff1000720c */ /* 0x000fe20003f06270 */
[----:B------:R-:W-:Y:S01]  /*0c10*/  IMAD.HI.U32 R8, R9, R13, RZ ;  /* 0x0000000d09087227 */ /* 0x000fe200078e00ff */
[----:B------:R-:W-:-:S02]  /*0c20*/  LOP3.LUT R16, R20, 0x6c, RZ, 0xfc, !PT ;  /* 0x0000006c14107812 */ /* 0x000fc400078efcff */
[----:B------:R-:W-:Y:S01]  /*0c30*/  ISETP.GT.U32.AND P3, PT, R15, R10, PT ;  /* 0x0000000a0f00720c */ /* 0x000fe20003f64070 */
[----:B------:R-:W-:Y:S01]  /*0c40*/  IMAD.MOV R7, RZ, RZ, -R7 ;  /* 0x000000ffff077224 */ /* 0x000fe200078e0a07 */
[----:B------:R-:W-:Y:S01]  /*0c50*/  IABS R17, R16 ;  /* 0x0000001000117213 */ /* 0x000fe20000000000 */
[----:B------:R-:W-:Y:S01]  /*0c60*/  IMAD R5, R6, R5, R11 ;  /* 0x0000000506057224 */ /* 0x000fe200078e020b */
[----:B------:R-:W-:Y:S01]  /*0c70*/  LOP3.LUT R30, R20, 0xc, RZ, 0xfc, !PT ;  /* 0x0000000c141e7812 */ /* 0x000fe200078efcff */
[----:B------:R-:W-:Y:S01]  /*0c80*/  IMAD.MOV R8, RZ, RZ, -R8 ;  /* 0x000000ffff087224 */ /* 0x000fe200078e0a08 */
[----:B------:R-:W-:Y:S01]  /*0c90*/  IABS R69, R32 ;  /* 0x0000002000457213 */ /* 0x000fe20000000000 */
[C---:B------:R-:W-:Y:S01]  /*0ca0*/  IMAD R11, R6.reuse, R7, R12 ;  /* 0x00000007060b7224 */ /* 0x040fe200078e020c */
[C---:B------:R-:W-:Y:S01]  /*0cb0*/  ISETP.GT.U32.AND P2, PT, R6.reuse, R5, PT ;  /* 0x000000050600720c */ /* 0x040fe20003f44070 */
[C---:B------:R-:W-:Y:S01]  /*0cc0*/  IMAD R13, R6.reuse, R8, R13 ;  /* 0x00000008060d7224 */ /* 0x040fe200078e020d */
[----:B------:R-:W-:Y:S01]  /*0cd0*/  IABS R7, R14 ;  /* 0x0000000e00077213 */ /* 0x000fe20000000000 */
[----:B------:R-:W-:Y:S01]  /*0ce0*/  IMAD.HI.U32 R8, R9, R17, RZ ;  /* 0x0000001109087227 */ /* 0x000fe200078e00ff */
[----:B------:R-:W-:-:S02]  /*0cf0*/  ISETP.GT.U32.AND P5, PT, R6, R11, PT ;  /* 0x0000000b0600720c */ /* 0x000fc40003fa4070 */
[----:B------:R-:W-:Y:S01]  /*0d00*/  IABS R12, R19 ;  /* 0x00000013000c7213 */ /* 0x000fe20000000000 */
[----:B------:R-:W-:Y:S01]  /*0d10*/  @!P3 IMAD.IADD R10, R10, 0x1, -R15 ;  /* 0x000000010a0ab824 */ /* 0x000fe200078e0a0f */
[C---:B------:R-:W-:Y:S01]  /*0d20*/  ISETP.GT.U32.AND P3, PT, R6.reuse, R13, PT ;  /* 0x0000000d0600720c */ /* 0x040fe20003f64070 */
[----:B------:R-:W-:Y:S01]  /*0d30*/  IMAD.MOV R8, RZ, RZ, -R8 ;  /* 0x000000ffff087224 */ /* 0x000fe200078e0a08 */
[----:B------:R-:W-:Y:S01]  /*0d40*/  IABS R67, R30 ;  /* 0x0000001e00437213 */ /* 0x000fe20000000000 */
[----:B------:R-:W-:Y:S01]  /*0d50*/  IMAD.MOV.U32 R15, RZ, RZ, R7 ;  /* 0x000000ffff0f7224 */ /* 0x000fe200078e0007 */
[----:B------:R-:W-:Y:S01]  /*0d60*/  IABS R71, R20 ;  /* 0x0000001400477213 */ /* 0x000fe20000000000 */
[--C-:B------:R-:W-:Y:S01]  /*0d70*/  @!P2 IMAD.IADD R5, R5, 0x1, -R6.reuse ;  /* 0x000000010505a824 */ /* 0x100fe200078e0a06 */
[----:B------:R-:W-:Y:S01]  /*0d80*/  SHF.R.S32.HI R101, RZ, 0x5, R101 ;  /* 0x00000005ff657819 */ /* 0x000fe20000011465 */
[----:B------:R-:W-:Y:S01]  /*0d90*/  IMAD R17, R6, R8, R17 ;  /* 0x0000000806117224 */ /* 0x000fe200078e0211 */
[----:B------:R-:W-:Y:S01]  /*0da0*/  LOP3.LUT R8, R20, 0x64, RZ, 0xfc, !PT ;  /* 0x0000006414087812 */ /* 0x000fe200078efcff */
[----:B------:R-:W-:Y:S01]  /*0db0*/  @!P5 IMAD.IADD R11, R11, 0x1, -R6 ;  /* 0x000000010b0bd824 */ /* 0x000fe200078e0a06 */
[----:B------:R-:W-:Y:S01]  /*0dc0*/  ISETP.GT.U32.AND P2, PT, R6, R5, PT ;  /* 0x000000050600720c */ /* 0x000fe20003f44070 */
[----:B------:R-:W-:Y:S01]  /*0dd0*/  IMAD.HI.U32 R7, R9, R15, RZ ;  /* 0x0000000f09077227 */ /* 0x000fe200078e00ff */
[----:B------:R-:W-:-:S02]  /*0de0*/  ISETP.NE.AND P5, PT, R46, RZ, PT ;  /* 0x000000ff2e00720c */ /* 0x000fc40003fa5270 */
[----:B------:R-:W-:Y:S01]  /*0df0*/  IABS R21, R8 ;  /* 0x0000000800157213 */ /* 0x000fe20000000000 */
[----:B------:R-:W-:Y:S01]  /*0e00*/  @!P3 IMAD.IADD R13, R13, 0x1, -R6 ;  /* 0x000000010d0db824 */ /* 0x000fe200078e0a06 */
[C---:B------:R-:W-:Y:S01]  /*0e10*/  ISETP.GT.U32.AND P3, PT, R6.reuse, R11, PT ;  /* 0x0000000b0600720c */ /* 0x040fe20003f64070 */
[----:B------:R-:W-:Y:S02]  /*0e20*/  IMAD.MOV.U32 R18, RZ, RZ, R10 ;  /* 0x000000ffff127224 */ /* 0x000fe400078e000a */
[----:B------:R-:W-:Y:S02]  /*0e30*/  IMAD.MOV R7, RZ, RZ, -R7 ;  /* 0x000000ffff077224 */ /* 0x000fe400078e0a07 */
[----:B------:R-:W-:Y:S01]  /*0e40*/  @!P4 IMAD.MOV R18, RZ, RZ, -R18 ;  /* 0x000000ffff12c224 */ /* 0x000fe200078e0a12 */
[----:B------:R-:W-:Y:S01]  /*0e50*/  ISETP.GT.U32.AND P4, PT, R6, R13, PT ;  /* 0x0000000d0600720c */ /* 0x000fe20003f84070 */
[--C-:B------:R-:W-:Y:S01]  /*0e60*/  @!P2 IMAD.IADD R5, R5, 0x1, -R6.reuse ;  /* 0x000000010505a824 */ /* 0x100fe200078e0a06 */
[----:B------:R-:W-:Y:S01]  /*0e70*/  ISETP.GE.AND P2, PT, R14, RZ, PT ;  /* 0x000000ff0e00720c */ /* 0x000fe20003f46270 */
[----:B------:R-:W-:Y:S01]  /*0e80*/  IMAD R15, R6, R7, R15 ;  /* 0x00000007060f7224 */ /* 0x000fe200078e020f */
[----:B------:R-:W-:Y:S01]  /*0e90*/  @!P5 LOP3.LUT R18, RZ, R46, RZ, 0x33, !PT ;  /* 0x0000002eff12d212 */ /* 0x000fe200078e33ff */
[----:B------:R-:W-:Y:S01]  /*0ea0*/  IMAD.MOV.U32 R7, RZ, RZ, R5 ;  /* 0x000000ffff077224 */ /* 0x000fe200078e0005 */
[----:B------:R-:W-:Y:S01]  /*0eb0*/  LOP3.LUT R14, R20, 0x60, RZ, 0xfc, !PT ;  /* 0x00000060140e7812 */ /* 0x000fe200078efcff */
[----:B------:R-:W-:Y:S01]  /*0ec0*/  @!P3 IMAD.IADD R11, R11, 0x1, -R6 ;  /* 0x000000010b0bb824 */ /* 0x000fe200078e0a06 */
[C---:B------:R-:W-:Y:S01]  /*0ed0*/  ISETP.GT.U32.AND P3, PT, R6.reuse, R17, PT ;  /* 0x000000110600720c */ /* 0x040fe20003f64070 */
[----:B------:R-:W-:Y:S01]  /*0ee0*/  IMAD.HI.U32 R5, R9, R12, RZ ;  /* 0x0000000c09057227 */ /* 0x000fe200078e00ff */
[----:B------:R-:W-:-:S02]  /*0ef0*/  ISETP.GT.U32.AND P5, PT, R6, R15, PT ;  /* 0x0000000f0600720c */ /* 0x000fc40003fa4070 */
[----:B------:R-:W-:Y:S01]  /*0f00*/  IABS R23, R14 ;  /* 0x0000000e00177213 */ /* 0x000fe20000000000 */
[----:B------:R-:W-:Y:S01]  /*0f10*/  @!P6 IMAD.MOV R7, RZ, RZ, -R7 ;  /* 0x000000ffff07e224 */ /* 0x000fe200078e0a07 */
[----:B------:R-:W-:Y:S01]  /*0f20*/  ISETP.GE.AND P6, PT, R16, RZ, PT ;  /* 0x000000ff1000720c */ /* 0x000fe20003fc6270 */
[----:B------:R-:W-:Y:S01]  /*0f30*/  @!P0 IMAD.MOV R11, RZ, RZ, -R11 ;  /* 0x000000ffff0b8224 */ /* 0x000fe200078e0a0b */
[----:B------:R-:W-:Y:S01]  /*0f40*/  ISETP.GE.AND P0, PT, R8, RZ, PT ;  /* 0x000000ff0800720c */ /* 0x000fe20003f06270 */
[----:B------:R-:W-:Y:S01]  /*0f50*/  IMAD.HI.U32 R8, R9, R21, RZ ;  /* 0x0000001509087227 */ /* 0x000fe200078e00ff */
[----:B------:R-:W-:-:S03]  /*0f60*/  LOP3.LUT R16, R20, 0x5c, RZ, 0xfc, !PT ;  /* 0x0000005c14107812 */ /* 0x000fc600078efcff */
[----:B------:R-:W-:Y:S01]  /*0f70*/  @!P3 IMAD.IADD R17, R17, 0x1, -R6 ;  /* 0x000000011111b824 */ /* 0x000fe200078e0a06 */
[----:B------:R-:W-:Y:S01]  /*0f80*/  IABS R25, R16 ;  /* 0x0000001000197213 */ /* 0x000fe20000000000 */
[----:B------:R-:W-:Y:S02]  /*0f90*/  IMAD.MOV R5, RZ, RZ, -R5 ;  /* 0x000000ffff057224 */ /* 0x000fe400078e0a05 */
[----:B------:R-:W-:Y:S01]  /*0fa0*/  IMAD.MOV R8, RZ, RZ, -R8 ;  /* 0x000000ffff087224 */ /* 0x000fe200078e0a08 */
[C---:B------:R-:W-:Y:S01]  /*0fb0*/  ISETP.GT.U32.AND P3, PT, R6.reuse, R17, PT ;  /* 0x000000110600720c */ /* 0x040fe20003f64070 */
[----:B------:R-:W-:Y:S01]  /*0fc0*/  @!P4 IMAD.IADD R13, R13, 0x1, -R6 ;  /* 0x000000010d0dc824 */ /* 0x000fe200078e0a06 */
[----:B------:R-:W-:Y:S01]  /*0fd0*/  ISETP.GE.AND P4, PT, R19, RZ, PT ;  /* 0x000000ff1300720c */ /* 0x000fe20003f86270 */
[C---:B------:R-:W-:Y:S02]  /*0fe0*/  IMAD R5, R6.reuse, R5, R12 ;  /* 0x0000000506057224 */ /* 0x040fe400078e020c */
[----:B------:R-:W-:Y:S01]  /*0ff0*/  IMAD R21, R6, R8, R21 ;  /* 0x0000000806157224 */ /* 0x000fe200078e0215 */
[----:B------:R-:W-:Y:S01]  /*1000*/  LOP3.LUT R8, R20, 0x58, RZ, 0xfc, !PT ;  /* 0x0000005814087812 */ /* 0x000fe200078efcff */
[----:B------:R-:W-:Y:S01]  /*1010*/  @!P1 IMAD.MOV R13, RZ, RZ, -R13 ;  /* 0x000000ffff0d9224 */ /* 0x000fe200078e0a0d */
[----:B------:R-:W-:Y:S01]  /*1020*/  ISETP.GT.U32.AND P1, PT, R6, R5, PT ;  /* 0x000000050600720c */ /* 0x000fe20003f24070 */
[----:B------:R-:W-:Y:S01]  /*1030*/  IMAD.HI.U32 R12, R9, R25, RZ ;  /* 0x00000019090c7227 */ /* 0x000fe200078e00ff */
[----:B------:R-:W-:-:S03]  /*1040*/  IABS R27, R8 ;  /* 0x00000008001b7213 */ /* 0x000fc60000000000 */
[--C-:B------:R-:W-:Y:S01]  /*1050*/  @!P3 IMAD.IADD R17, R17, 0x1, -R6.reuse ;  /* 0x000000011111b824 */ /* 0x100fe200078e0a06 */
[----:B------:R-:W-:Y:S01]  /*1060*/  ISETP.GE.AND P3, PT, R16, RZ, PT ;  /* 0x000000ff1000720c */ /* 0x000fe20003f66270 */
[----:B------:R-:W-:Y:S01]  /*1070*/  @!P5 IMAD.IADD R15, R15, 0x1, -R6 ;  /* 0x000000010f0fd824 */ /* 0x000fe200078e0a06 */
[----:B------:R-:W-:Y:S01]  /*1080*/  LOP3.LUT R16, R20, 0x54, RZ, 0xfc, !PT ;  /* 0x0000005414107812 */ /* 0x000fe200078efcff */
[----:B------:R-:W-:Y:S01]  /*1090*/  @!P6 IMAD.MOV R17, RZ, RZ, -R17 ;  /* 0x000000ffff11e224 */ /* 0x000fe200078e0a11 */
[C---:B------:R-:W-:Y:S01]  /*10a0*/  ISETP.GT.U32.AND P6, PT, R6.reuse, R21, PT ;  /* 0x000000150600720c */ /* 0x040fe20003fc4070 */
[----:B------:R-:W-:Y:S01]  /*10b0*/  IMAD.MOV R12, RZ, RZ, -R12 ;  /* 0x000000ffff0c7224 */ /* 0x000fe200078e0a0c */
[C---:B------:R-:W-:Y:S01]  /*10c0*/  ISETP.GT.U32.AND P5, PT, R6.reuse, R15, PT ;  /* 0x0000000f0600720c */ /* 0x040fe20003fa4070 */
[----:B------:R-:W-:Y:S01]  /*10d0*/  @!P1 IMAD.IADD R5, R5, 0x1, -R6 ;  /* 0x0000000105059824 */ /* 0x000fe200078e0a06 */
[----:B------:R-:W-:Y:S01]  /*10e0*/  IABS R29, R16 ;  /* 0x00000010001d7213 */ /* 0x000fe20000000000 */
[----:B------:R-:W-:-:S02]  /*10f0*/  IMAD R25, R6, R12, R25 ;  /* 0x0000000c06197224 */ /* 0x000fc400078e0219 */
[----:B------:R-:W-:Y:S01]  /*1100*/  IMAD.HI.U32 R10, R9, R23, RZ ;  /* 0x00000017090a7227 */ /* 0x000fe200078e00ff */
[----:B------:R-:W-:-:S03]  /*1110*/  ISETP.GT.U32.AND P1, PT, R6, R5, PT ;  /* 0x000000050600720c */ /* 0x000fc60003f24070 */
[----:B------:R-:W-:Y:S02]  /*1120*/  IMAD.MOV R10, RZ, RZ, -R10 ;  /* 0x000000ffff0a7224 */ /* 0x000fe400078e0a0a */
[----:B------:R-:W-:Y:S01]  /*1130*/  @!P6 IMAD.IADD R21, R21, 0x1, -R6 ;  /* 0x000000011515e824 */ /* 0x000fe200078e0a06 */
[C---:B------:R-:W-:Y:S01]  /*1140*/  ISETP.GT.U32.AND P6, PT, R6.reuse, R25, PT ;  /* 0x000000190600720c */ /* 0x040fe20003fc4070 */
[----:B------:R-:W-:Y:S02]  /*1150*/  IMAD R23, R6, R10, R23 ;  /* 0x0000000a06177224 */ /* 0x000fe400078e0217 */
[----:B------:R-:W-:-:S04]  /*1160*/  IMAD.HI.U32 R10, R9, R29, RZ ;  /* 0x0000001d090a7227 */ /* 0x000fc800078e00ff */
[----:B------:R-:W-:Y:S01]  /*1170*/  @!P5 IMAD.IADD R15, R15, 0x1, -R6 ;  /* 0x000000010f0fd824 */ /* 0x000fe200078e0a06 */
[----:B------:R-:W-:Y:S01]  /*1180*/  ISETP.GE.AND P5, PT, R14, RZ, PT ;  /* 0x000000ff0e00720c */ /* 0x000fe20003fa6270 */
[----:B------:R-:W-:Y:S01]  /*1190*/  IMAD.MOV R10, RZ, RZ, -R10 ;  /* 0x000000ffff0a7224 */ /* 0x000fe200078e0a0a */
[----:B------:R-:W-:Y:S01]  /*11a0*/  IABS R14, R24 ;  /* 0x00000018000e7213 */ /* 0x000fe20000000000 */
[--C-:B------:R-:W-:Y:S01]  /*11b0*/  @!P1 IMAD.IADD R5, R5, 0x1, -R6.reuse ;  /* 0x0000000105059824 */ /* 0x100fe200078e0a06 */
[C---:B------:R-:W-:Y:S01]  /*11c0*/  ISETP.GT.U32.AND P1, PT, R6.reuse, R23, PT ;  /* 0x000000170600720c */ /* 0x040fe20003f24070 */
[----:B------:R-:W-:Y:S02]  /*11d0*/  @!P6 IMAD.IADD R25, R25, 0x1, -R6 ;  /* 0x000000011919e824 */ /* 0x000fe400078e0a06 */
[C---:B------:R-:W-:Y:S02]  /*11e0*/  IMAD R29, R6.reuse, R10, R29 ;  /* 0x0000000a061d7224 */ /* 0x040fe400078e021d */
[----:B------:R-:W-:Y:S01]  /*11f0*/  IMAD.MOV.U32 R10, RZ, RZ, R14 ;  /* 0x000000ffff0a7224 */ /* 0x000fe200078e000e */
[----:B------:R-:W-:Y:S01]  /*1200*/  ISETP.GT.U32.AND P6, PT, R6, R25, PT ;  /* 0x000000190600720c */ /* 0x000fe20003fc4070 */
[----:B------:R-:W-:Y:S01]  /*1210*/  IMAD.MOV.U32 R19, RZ, RZ, R5 ;  /* 0x000000ffff137224 */ /* 0x000fe200078e0005 */
[----:B------:R-:W-:Y:S01]  /*1220*/  LOP3.LUT R14, R20, 0x40, RZ, 0xfc, !PT ;  /* 0x00000040140e7812 */ /* 0x000fe200078efcff */
[----:B------:R-:W-:-:S03]  /*1230*/  IMAD.HI.U32 R5, R9, R10, RZ ;  /* 0x0000000a09057227 */ /* 0x000fc600078e00ff */
[----:B------:R-:W-:Y:S01]  /*1240*/  IABS R39, R14 ;  /* 0x0000000e00277213 */ /* 0x000fe20000000000 */
[----:B------:R-:W-:Y:S02]  /*1250*/  IMAD.MOV R5, RZ, RZ, -R5 ;  /* 0x000000ffff057224 */ /* 0x000fe400078e0a05 */
[----:B------:R-:W-:Y:S01]  /*1260*/  @!P2 IMAD.MOV R15, RZ, RZ, -R15 ;  /* 0x000000ffff0fa224 */ /* 0x000fe200078e0a0f */
[----:B------:R-:W-:Y:S01]  /*1270*/  ISETP.GE.AND P2, PT, R8, RZ, PT ;  /* 0x000000ff0800720c */ /* 0x000fe20003f46270 */
[C---:B------:R-:W-:Y:S02]  /*1280*/  IMAD R5, R6.reuse, R5, R10 ;  /* 0x0000000506057224 */ /* 0x040fe400078e020a */
[----:B------:R-:W-:Y:S02]  /*1290*/  @!P6 IMAD.IADD R25, R25, 0x1, -R6 ;  /* 0x000000011919e824 */ /* 0x000fe400078e0a06 */
[----:B------:R-:W-:Y:S01]  /*12a0*/  IMAD.HI.U32 R8, R9, R27, RZ ;  /* 0x0000001b09087227 */ /* 0x000fe200078e00ff */
[----:B------:R-:W-:-:S03]  /*12b0*/  ISETP.GT.U32.AND P6, PT, R6, R5, PT ;  /* 0x000000050600720c */ /* 0x000fc60003fc4070 */
[----:B------:R-:W-:-:S04]  /*12c0*/  IMAD.HI.U32 R12, R9, R31, RZ ;  /* 0x0000001f090c7227 */ /* 0x000fc800078e00ff */
[----:B------:R-:W-:Y:S01]  /*12d0*/  @!P1 IMAD.IADD R23, R23, 0x1, -R6 ;  /* 0x0000000117179824 */ /* 0x000fe200078e0a06 */
[C---:B------:R-:W-:Y:S01]  /*12e0*/  ISETP.GT.U32.AND P1, PT, R6.reuse, R21, PT ;  /* 0x000000150600720c */ /* 0x040fe20003f24070 */
[----:B------:R-:W-:Y:S02]  /*12f0*/  IMAD.MOV R8, RZ, RZ, -R8 ;  /* 0x000000ffff087224 */ /* 0x000fe400078e0a08 */
[----:B------:R-:W-:Y:S02]  /*1300*/  IMAD.MOV R12, RZ, RZ, -R12 ;  /* 0x000000ffff0c7224 */ /* 0x000fe400078e0a0c */
[C---:B------:R-:W-:Y:S02]  /*1310*/  IMAD R27, R6.reuse, R8, R27 ;  /* 0x00000008061b7224 */ /* 0x040fe400078e021b */
[----:B------:R-:W-:Y:S01]  /*1320*/  IMAD R31, R6, R12, R31 ;  /* 0x0000000c061f7224 */ /* 0x000fe200078e021f */
[----:B------:R-:W-:Y:S01]  /*1330*/  LOP3.LUT R12, R20, 0x44, RZ, 0xfc, !PT ;  /* 0x00000044140c7812 */ /* 0x000fe200078efcff */
[----:B------:R-:W-:-:S03]  /*1340*/  IMAD.HI.U32 R8, R9, R35, RZ ;  /* 0x0000002309087227 */ /* 0x000fc600078e00ff */
[----:B------:R-:W-:Y:S01]  /*1350*/  IABS R37, R12 ;  /* 0x0000000c00257213 */ /* 0x000fe20000000000 */
[----:B------:R-:W-:Y:S02]  /*1360*/  @!P6 IMAD.IADD R5, R5, 0x1, -R6 ;  /* 0x000000010505e824 */ /* 0x000fe400078e0a06 */
[----:B------:R-:W-:Y:S02]  /*1370*/  IMAD.MOV R8, RZ, RZ, -R8 ;  /* 0x000000ffff087224 */ /* 0x000fe400078e0a08 */
[----:B------:R-:W-:Y:S01]  /*1380*/  @!P1 IMAD.IADD R21, R21, 0x1, -R6 ;  /* 0x0000000115159824 */ /* 0x000fe200078e0a06 */
[C---:B------:R-:W-:Y:S01]  /*1390*/  ISETP.GT.U32.AND P1, PT, R6.reuse, R27, PT ;  /* 0x0000001b0600720c */ /* 0x040fe20003f24070 */
[C---:B------:R-:W-:Y:S01]  /*13a0*/  IMAD R35, R6.reuse, R8, R35 ;  /* 0x0000000806237224 */ /* 0x040fe200078e0223 */
[----:B------:R-:W-:Y:S01]  /*13b0*/  ISETP.GT.U32.AND P6, PT, R6, R5, PT ;  /* 0x000000050600720c */ /* 0x000fe20003fc4070 */
[----:B------:R-:W-:-:S04]  /*13c0*/  IMAD.HI.U32 R8, R9, R37, RZ ;  /* 0x0000002509087227 */ /* 0x000fc800078e00ff */
[----:B------:R-:W-:Y:S01]  /*13d0*/  @!P0 IMAD.MOV R21, RZ, RZ, -R21 ;  /* 0x000000ffff158224 */ /* 0x000fe200078e0a15 */
[C---:B------:R-:W-:Y:S01]  /*13e0*/  ISETP.GT.U32.AND P0, PT, R6.reuse, R29, PT ;  /* 0x0000001d0600720c */ /* 0x040fe20003f04070 */
[----:B------:R-:W-:Y:S02]  /*13f0*/  IMAD.MOV R10, RZ, RZ, -R8 ;  /* 0x000000ffff0a7224 */ /* 0x000fe400078e0a08 */
[----:B------:R-:W-:Y:S01]  /*1400*/  @!P4 IMAD.MOV R19, RZ, RZ, -R19 ;  /* 0x000000ffff13c224 */ /* 0x000fe200078e0a13 */
[C---:B------:R-:W-:Y:S01]  /*1410*/  ISETP.GT.U32.AND P4, PT, R6.reuse, R23, PT ;  /* 0x000000170600720c */ /* 0x040fe20003f84070 */
[----:B------:R-:W-:Y:S01]  /*1420*/  IMAD R37, R6, R10, R37 ;  /* 0x0000000a06257224 */ /* 0x000fe200078e0225 */
[----:B------:R-:W-:Y:S01]  /*1430*/  LOP3.LUT R10, R20, 0x38, RZ, 0xfc, !PT ;  /* 0x00000038140a7812 */ /* 0x000fe200078efcff */
[--C-:B------:R-:W-:Y:S01]  /*1440*/  @!P1 IMAD.IADD R27, R27, 0x1, -R6.reuse ;  /* 0x000000011b1b9824 */ /* 0x100fe200078e0a06 */
[----:B------:R-:W-:Y:S01]  /*1450*/  ISETP.GE.AND P1, PT, R16, RZ, PT ;  /* 0x000000ff1000720c */ /* 0x000fe20003f26270 */
[----:B------:R-:W-:Y:S01]  /*1460*/  @!P6 IMAD.IADD R5, R5, 0x1, -R6 ;  /* 0x000000010505e824 */ /* 0x000fe200078e0a06 */
[----:B------:R-:W-:Y:S01]  /*1470*/  ISETP.GT.U32.AND P6, PT, R6, R37, PT ;  /* 0x000000250600720c */ /* 0x000fe20003fc4070 */
[----:B------:R-:W-:Y:S01]  /*1480*/  IMAD.HI.U32 R8, R9, R39, RZ ;  /* 0x0000002709087227 */ /* 0x000fe200078e00ff */
[----:B------:R-:W-:-:S02]  /*1490*/  LOP3.LUT R16, R20, 0x2c, RZ, 0xfc, !PT ;  /* 0x0000002c14107812 */ /* 0x000fc400078efcff */
[----:B------:R-:W-:Y:S01]  /*14a0*/  IABS R43, R10 ;  /* 0x0000000a002b7213 */ /* 0x000fe20000000000 */
[--C-:B------:R-:W-:Y:S01]  /*14b0*/  @!P0 IMAD.IADD R29, R29, 0x1, -R6.reuse ;  /* 0x000000011d1d8824 */ /* 0x100fe200078e0a06 */
[C---:B------:R-:W-:Y:S01]  /*14c0*/  ISETP.GT.U32.AND P0, PT, R6.reuse, R27, PT ;  /* 0x0000001b0600720c */ /* 0x040fe20003f04070 */
[----:B------:R-:W-:Y:S01]  /*14d0*/  @!P4 IMAD.IADD R23, R23, 0x1, -R6 ;  /* 0x000000011717c824 */ /* 0x000fe200078e0a06 */
[C---:B------:R-:W-:Y:S01]  /*14e0*/  ISETP.GT.U32.AND P4, PT, R6.reuse, R31, PT ;  /* 0x0000001f0600720c */ /* 0x040fe20003f84070 */
[----:B------:R-:W-:Y:S01]  /*14f0*/  IMAD.MOV R8, RZ, RZ, -R8 ;  /* 0x000000ffff087224 */ /* 0x000fe200078e0a08 */
[----:B------:R-:W-:Y:S01]  /*1500*/  IABS R51, R16 ;  /* 0x0000001000337213 */ /* 0x000fe20000000000 */
[----:B------:R-:W-:Y:S02]  /*1510*/  @!P5 IMAD.MOV R23, RZ, RZ, -R23 ;  /* 0x000000ffff17d224 */ /* 0x000fe400078e0a17 */
[--C-:B------:R-:W-:Y:S02]  /*1520*/  @!P6 IMAD.IADD R37, R37, 0x1, -R6.reuse ;  /* 0x000000012525e824 */ /* 0x100fe400078e0a06 */
[----:B------:R-:W-:Y:S01]  /*1530*/  IMAD R39, R6, R8, R39 ;  /* 0x0000000806277224 */ /* 0x000fe200078e0227 */
[----:B------:R-:W-:Y:S01]  /*1540*/  LOP3.LUT R8, R20, 0x3c, RZ, 0xfc, !PT ;  /* 0x0000003c14087812 */ /* 0x000fe200078efcff */
[----:B------:R-:W-:Y:S01]  /*1550*/  @!P3 IMAD.MOV R25, RZ, RZ, -R25 ;  /* 0x000000ffff19b224 */ /* 0x000fe200078e0a19 */
[----:B------:R-:W-:Y:S01]  /*1560*/  ISETP.GT.U32.AND P6, PT, R6, R37, PT ;  /* 0x000000250600720c */ /* 0x000fe20003fc4070 */
[--C-:B------:R-:W-:Y:S01]  /*1570*/  @!P0 IMAD.IADD R27, R27, 0x1, -R6.reuse ;  /* 0x000000011b1b8824 */ /* 0x100fe200078e0a06 */
[----:B------:R-:W-:Y:S01]  /*1580*/  ISETP.GE.AND P0, PT, R22, RZ, PT ;  /* 0x000000ff1600720c */ /* 0x000fe20003f06270 */
[--C-:B------:R-:W-:Y:S01]  /*1590*/  @!P4 IMAD.IADD R31, R31, 0x1, -R6.reuse ;  /* 0x000000011f1fc824 */ /* 0x100fe200078e0a06 */
[----:B------:R-:W-:Y:S01]  /*15a0*/  ISETP.GT.U32.AND P4, PT, R6, R29, PT ;  /* 0x0000001d0600720c */ /* 0x000fe20003f84070 */
[----:B------:R-:W-:Y:S01]  /*15b0*/  @!P2 IMAD.MOV R27, RZ, RZ, -R27 ;  /* 0x000000ffff1ba224 */ /* 0x000fe200078e0a1b */
[----:B------:R-:W-:Y:S01]  /*15c0*/  ISETP.GE.AND P2, PT, R12, RZ, PT ;  /* 0x000000ff0c00720c */ /* 0x000fe20003f46270 */
[----:B------:R-:W-:Y:S01]  /*15d0*/  IMAD.MOV.U32 R33, RZ, RZ, R5 ;  /* 0x000000ffff217224 */ /* 0x000fe200078e0005 */
[----:B------:R-:W-:Y:S01]  /*15e0*/  ISETP.GT.U32.AND P5, PT, R6, R31, PT ;  /* 0x0000001f0600720c */ /* 0x000fe20003fa4070 */
[----:B------:R-:W-:Y:S01]  /*15f0*/  IMAD R18, R18, UR4, RZ ;  /* 0x0000000412127c24 */ /* 0x000fe2000f8e02ff */
[----:B------:R-:W-:Y:S01]  /*1600*/  ISETP.GT.U32.AND P3, PT, R6, R35, PT ;  /* 0x000000230600720c */ /* 0x000fe20003f64070 */
[----:B------:R-:W-:Y:S01]  /*1610*/  UIADD3 UR4, UR13, 0x2000, URZ ;  /* 0x000020000d047890 */ /* 0x000fe2000fffe03f */
[----:B------:R-:W-:Y:S01]  /*1620*/  LOP3.LUT R12, R20, 0x34, RZ, 0xfc, !PT ;  /* 0x00000034140c7812 */ /* 0x000fe200078efcff */
[--C-:B------:R-:W-:Y:S01]  /*1630*/  @!P6 IMAD.IADD R37, R37, 0x1, -R6.reuse ;  /* 0x000000012525e824 */ /* 0x100fe200078e0a06 */
[----:B------:R-:W-:Y:S01]  /*1640*/  ISETP.GE.AND P6, PT, R16, RZ, PT ;  /* 0x000000ff1000720c */ /* 0x000fe20003fc6270 */
[----:B------:R-:W-:Y:S01]  /*1650*/  USHF.R.U32.HI UR4, URZ, 0x4, UR4 ;  /* 0x000000043f047899 */ /* 0x000fe20008011604 */
[----:B------:R-:W-:Y:S01]  /*1660*/  IABS R45, R12 ;  /* 0x0000000c002d7213 */ /* 0x000fe20000000000 */
[--C-:B------:R-:W-:Y:S01]  /*1670*/  @!P4 IMAD.IADD R29, R29, 0x1, -R6.reuse ;  /* 0x000000011d1dc824 */ /* 0x100fe200078e0a06 */
[----:B------:R-:W-:Y:S01]  /*1680*/  ISETP.GE.AND P4, PT, R24, RZ, PT ;  /* 0x000000ff1800720c */ /* 0x000fe20003f86270 */
[----:B------:R-:W-:Y:S01]  /*1690*/  @!P2 IMAD.MOV R37, RZ, RZ, -R37 ;  /* 0x000000ffff25a224 */ /* 0x000fe200078e0a25 */
[----:B------:R-:W-:Y:S01]  /*16a0*/  ISETP.GT.U32.AND P2, PT, R6, R39, PT ;  /* 0x000000270600720c */ /* 0x000fe20003f44070 */
[--C-:B------:R-:W-:Y:S01]  /*16b0*/  @!P5 IMAD.IADD R31, R31, 0x1, -R6.reuse ;  /* 0x000000011f1fd824 */ /* 0x100fe200078e0a06 */
[----:B------:R-:W-:Y:S01]  /*16c0*/  ISETP.GE.AND P5, PT, R26, RZ, PT ;  /* 0x000000ff1a00720c */ /* 0x000fe20003fa6270 */
[----:B------:R-:W-:Y:S01]  /*16d0*/  @!P1 IMAD.MOV R29, RZ, RZ, -R29 ;  /* 0x000000ffff1d9224 */ /* 0x000fe200078e0a1d */
[----:B------:R-:W-:Y:S01]  /*16e0*/  ISETP.GE.AND P1, PT, R14, RZ, PT ;  /* 0x000000ff0e00720c */ /* 0x000fe20003f26270 */
[----:B------:R-:W-:Y:S01]  /*16f0*/  @!P0 IMAD.MOV R31, RZ, RZ, -R31 ;  /* 0x000000ffff1f8224 */ /* 0x000fe200078e0a1f */
[----:B------:R-:W-:Y:S01]  /*1700*/  ISETP.GE.AND P0, PT, R8, RZ, PT ;  /* 0x000000ff0800720c */ /* 0x000fe20003f06270 */
[--C-:B------:R-:W-:Y:S01]  /*1710*/  @!P3 IMAD.IADD R35, R35, 0x1, -R6.reuse ;  /* 0x000000012323b824 */ /* 0x100fe200078e0a06 */
[----:B------:R-:W-:Y:S01]  /*1720*/  IABS R8, R8 ;  /* 0x0000000800087213 */ /* 0x000fe20000000000 */
[----:B------:R-:W-:Y:S01]  /*1730*/  USGXT.U32 UR4, UR4, 0xe ;  /* 0x0000000e0404789a */ /* 0x000fe20008000000 */
[----:B------:R-:W-:Y:S01]  /*1740*/  LOP3.LUT R14, R20, 0x30, RZ, 0xfc, !PT ;  /* 0x00000030140e7812 */ /* 0x000fe200078efcff */
[----:B------:R-:W-:Y:S01]  /*1750*/  @!P4 IMAD.MOV R33, RZ, RZ, -R33 ;  /* 0x000000ffff21c224 */ /* 0x000fe200078e0a21 */
[----:B------:R-:W-:Y:S01]  /*1760*/  ISETP.GT.U32.AND P3, PT, R6, R35, PT ;  /* 0x000000230600720c */ /* 0x000fe20003f64070 */
[----:B------:R-:W-:Y:S01]  /*1770*/  @!P2 IMAD.IADD R39, R39, 0x1, -R6 ;  /* 0x000000012727a824 */ /* 0x000fe200078e0a06 */
[----:B------:R-:W-:Y:S01]  /*1780*/  IABS R49, R14 ;  /* 0x0000000e00317213 */ /* 0x000fe20000000000 */
[----:B------:R-:W-:Y:S01]  /*1790*/  IMAD.MOV.U32 R16, RZ, RZ, R8 ;  /* 0x000000ffff107224 */ /* 0x000fe200078e0008 */
[----:B------:R-:W-:Y:S01]  /*17a0*/  ISETP.GE.AND P4, PT, R12, RZ, PT ;  /* 0x000000ff0c00720c */ /* 0x000fe20003f86270 */
[----:B------:R-:W-:Y:S01]  /*17b0*/  IMAD.HI.U32 R8, R9, R43, RZ ;  /* 0x0000002b09087227 */ /* 0x000fe200078e00ff */
[----:B------:R-:W-:-:S02]  /*17c0*/  ISETP.GT.U32.AND P2, PT, R6, R39, PT ;  /* 0x000000270600720c */ /* 0x000fc40003f44070 */
[C---:B------:R-:W-:Y:S01]  /*17d0*/  LOP3.LUT R22, R20.reuse, 0x20, RZ, 0xfc, !PT ;  /* 0x0000002014167812 */ /* 0x040fe200078efcff */
[----:B------:R-:W-:Y:S01]  /*17e0*/  IMAD.HI.U32 R5, R9, R16, RZ ;  /* 0x0000001009057227 */ /* 0x000fe200078e00ff */
[C---:B------:R-:W-:Y:S02]  /*17f0*/  LOP3.LUT R24, R20.reuse, 0x1c, RZ, 0xfc, !PT ;  /* 0x0000001c14187812 */ /* 0x040fe400078efcff */
[----:B------:R-:W-:Y:S01]  /*1800*/  IABS R57, R22 ;  /* 0x0000001600397213 */ /* 0x000fe20000000000 */
[----:B------:R-:W-:Y:S01]  /*1810*/  IMAD.MOV R5, RZ, RZ, -R5 ;  /* 0x000000ffff057224 */ /* 0x000fe200078e0a05 */
[----:B------:R-:W-:Y:S01]  /*1820*/  LOP3.LUT R26, R20, 0x18, RZ, 0xfc, !PT ;  /* 0x00000018141a7812 */ /* 0x000fe200078efcff */
[----:B------:R-:W-:Y:S01]  /*1830*/  IMAD.MOV R8, RZ, RZ, -R8 ;  /* 0x000000ffff087224 */ /* 0x000fe200078e0a08 */
[----:B------:R-:W-:Y:S01]  /*1840*/  IABS R59, R24 ;  /* 0x00000018003b7213 */ /* 0x000fe20000000000 */
[----:B------:R-:W-:Y:S01]  /*1850*/  IMAD R5, R6, R5, R16 ;  /* 0x0000000506057224 */ /* 0x000fe200078e0210 */
[----:B------:R-:W-:Y:S01]  /*1860*/  LOP3.LUT R16, R20, 0x24, RZ, 0xfc, !PT ;  /* 0x0000002414107812 */ /* 0x000fe200078efcff */
[C---:B------:R-:W-:Y:S01]  /*1870*/  IMAD R43, R6.reuse, R8, R43 ;  /* 0x00000008062b7224 */ /* 0x040fe200078e022b */
[----:B------:R-:W-:Y:S01]  /*1880*/  IABS R61, R26 ;  /* 0x0000001a003d7213 */ /* 0x000fe20000000000 */
[--C-:B------:R-:W-:Y:S01]  /*1890*/  @!P2 IMAD.IADD R39, R39, 0x1, -R6.reuse ;  /* 0x000000012727a824 */ /* 0x100fe200078e0a06 */
[----:B------:R-:W-:Y:S01]  /*18a0*/  ISETP.GT.U32.AND P2, PT, R6, R5, PT ;  /* 0x000000050600720c */ /* 0x000fe20003f44070 */
[----:B------:R-:W-:Y:S01]  /*18b0*/  @!P3 IMAD.IADD R35, R35, 0x1, -R6 ;  /* 0x000000012323b824 */ /* 0x000fe200078e0a06 */
[----:B------:R-:W-:Y:S01]  /*18c0*/  ISETP.GE.AND P3, PT, R10, RZ, PT ;  /* 0x000000ff0a00720c */ /* 0x000fe20003f66270 */
[----:B------:R-:W-:Y:S01]  /*18d0*/  @!P1 IMAD.MOV R39, RZ, RZ, -R39 ;  /* 0x000000ffff279224 */ /* 0x000fe200078e0a27 */
[----:B------:R-:W-:Y:S01]  /*18e0*/  ISETP.GT.U32.AND P1, PT, R6, R43, PT ;  /* 0x0000002b0600720c */ /* 0x000fe20003f24070 */
[----:B------:R-:W-:Y:S01]  /*18f0*/  IMAD.HI.U32 R10, R9, R45, RZ ;  /* 0x0000002d090a7227 */ /* 0x000fe200078e00ff */
[----:B------:R-:W-:-:S03]  /*1900*/  IABS R55, R16 ;  /* 0x0000001000377213 */ /* 0x000fc60000000000 */
[----:B------:R-:W-:-:S04]  /*1910*/  IMAD.HI.U32 R12, R9, R49, RZ ;  /* 0x00000031090c7227 */ /* 0x000fc800078e00ff */
[----:B------:R-:W-:Y:S02]  /*1920*/  @!P2 IMAD.IADD R5, R5, 0x1, -R6 ;  /* 0x000000010505a824 */ /* 0x000fe400078e0a06 */
[----:B------:R-:W-:Y:S02]  /*1930*/  IMAD.MOV R10, RZ, RZ, -R10 ;  /* 0x000000ffff0a7224 */ /* 0x000fe400078e0a0a */
[----:B------:R-:W-:Y:S01]  /*1940*/  @!P1 IMAD.IADD R43, R43, 0x1, -R6 ;  /* 0x000000012b2b9824 */ /* 0x000fe200078e0a06 */
[C---:B------:R-:W-:Y:S01]  /*1950*/  ISETP.GT.U32.AND P2, PT, R6.reuse, R5, PT ;  /* 0x000000050600720c */ /* 0x040fe20003f44070 */
[----:B------:R-:W-:Y:S02]  /*1960*/  IMAD.MOV R12, RZ, RZ, -R12 ;  /* 0x000000ffff0c7224 */ /* 0x000fe400078e0a0c */
[C---:B------:R-:W-:Y:S01]  /*1970*/  IMAD R45, R6.reuse, R10, R45 ;  /* 0x0000000a062d7224 */ /* 0x040fe200078e022d */
[C---:B------:R-:W-:Y:S01]  /*1980*/  ISETP.GT.U32.AND P1, PT, R6.reuse, R43, PT ;  /* 0x0000002b0600720c */ /* 0x040fe20003f24070 */
[----:B------:R-:W-:-:S02]  /*1990*/  IMAD R49, R6, R12, R49 ;  /* 0x0000000c06317224 */ /* 0x000fc400078e0231 */
[----:B------:R-:W-:Y:S01]  /*19a0*/  @!P5 IMAD.MOV R35, RZ, RZ, -R35 ;  /* 0x000000ffff23d224 */ /* 0x000fe200078e0a23 */
[----:B------:R-:W-:Y:S01]  /*19b0*/  ISETP.GE.AND P5, PT, R14, RZ, PT ;  /* 0x000000ff0e00720c */ /* 0x000fe20003fa6270 */
[----:B------:R-:W-:-:S04]  /*19c0*/  IMAD.HI.U32 R14, R9, R51, RZ ;  /* 0x00000033090e7227 */ /* 0x000fc800078e00ff */
[----:B------:R-:W-:Y:S01]  /*19d0*/  @!P2 IMAD.IADD R5, R5, 0x1, -R6 ;  /* 0x000000010505a824 */ /* 0x000fe200078e0a06 */
[C---:B------:R-:W-:Y:S01]  /*19e0*/  ISETP.GT.U32.AND P2, PT, R6.reuse, R45, PT ;  /* 0x0000002d0600720c */ /* 0x040fe20003f44070 */
[----:B------:R-:W-:Y:S02]  /*19f0*/  IMAD.MOV R14, RZ, RZ, -R14 ;  /* 0x000000ffff0e7224 */ /* 0x000fe400078e0a0e */
[----:B------:R-:W-:Y:S01]  /*1a00*/  @!P1 IMAD.IADD R43, R43, 0x1, -R6 ;  /* 0x000000012b2b9824 */ /* 0x000fe200078e0a06 */
[C---:B------:R-:W-:Y:S01]  /*1a10*/  ISETP.GT.U32.AND P1, PT, R6.reuse, R49, PT ;  /* 0x000000310600720c */ /* 0x040fe20003f24070 */
[----:B------:R-:W-:Y:S01]  /*1a20*/  IMAD R51, R6, R14, R51 ;  /* 0x0000000e06337224 */ /* 0x000fe200078e0233 */
[----:B------:R-:W-:Y:S01]  /*1a30*/  LOP3.LUT R14, R20, 0x28, RZ, 0xfc, !PT ;  /* 0x00000028140e7812 */ /* 0x000fe200078efcff */
[----:B------:R-:W-:-:S03]  /*1a40*/  IMAD.HI.U32 R10, R9, R55, RZ ;  /* 0x00000037090a7227 */ /* 0x000fc600078e00ff */
[----:B------:R-:W-:Y:S01]  /*1a50*/  IABS R53, R14 ;  /* 0x0000000e00357213 */ /* 0x000fe20000000000 */
[----:B------:R-:W-:-:S04]  /*1a60*/  IMAD.HI.U32 R12, R9, R57, RZ ;  /* 0x00000039090c7227 */ /* 0x000fc800078e00ff */
[--C-:B------:R-:W-:Y:S02]  /*1a70*/  @!P2 IMAD.IADD R45, R45, 0x1, -R6.reuse ;  /* 0x000000012d2da824 */ /* 0x100fe400078e0a06 */
[----:B------:R-:W-:Y:S02]  /*1a80*/  @!P1 IMAD.IADD R49, R49, 0x1, -R6 ;  /* 0x0000000131319824 */ /* 0x000fe400078e0a06 */
[----:B------:R-:W-:Y:S01]  /*1a90*/  IMAD.HI.U32 R8, R9, R53, RZ ;  /* 0x0000003509087227 */ /* 0x000fe200078e00ff */
[C---:B------:R-:W-:Y:S02]  /*1aa0*/  ISETP.GT.U32.AND P2, PT, R6.reuse, R45, PT ;  /* 0x0000002d0600720c */ /* 0x040fe40003f44070 */
[----:B------:R-:W-:Y:S01]  /*1ab0*/  ISETP.GT.U32.AND P1, PT, R6, R49, PT ;  /* 0x000000310600720c */ /* 0x000fe20003f24070 */
[----:B------:R-:W-:Y:S02]  /*1ac0*/  IMAD.MOV R10, RZ, RZ, -R10 ;  /* 0x000000ffff0a7224 */ /* 0x000fe400078e0a0a */
[----:B------:R-:W-:-:S02]  /*1ad0*/  IMAD.MOV.U32 R41, RZ, RZ, R5 ;  /* 0x000000ffff297224 */ /* 0x000fc400078e0005 */
[----:B------:R-:W-:Y:S02]  /*1ae0*/  IMAD.MOV R8, RZ, RZ, -R8 ;  /* 0x000000ffff087224 */ /* 0x000fe400078e0a08 */
[----:B------:R-:W-:Y:S02]  /*1af0*/  IMAD.MOV R12, RZ, RZ, -R12 ;  /* 0x000000ffff0c7224 */ /* 0x000fe400078e0a0c */
[C---:B------:R-:W-:Y:S02]  /*1b00*/  IMAD R55, R6.reuse, R10, R55 ;  /* 0x0000000a06377224 */ /* 0x040fe400078e0237 */
[----:B------:R-:W-:Y:S01]  /*1b10*/  @!P0 IMAD.MOV R41, RZ, RZ, -R41 ;  /* 0x000000ffff298224 */ /* 0x000fe200078e0a29 */
[C---:B------:R-:W-:Y:S01]  /*1b20*/  ISETP.GT.U32.AND P0, PT, R6.reuse, R51, PT ;  /* 0x000000330600720c */ /* 0x040fe20003f04070 */
[----:B------:R-:W-:Y:S02]  /*1b30*/  IMAD R53, R6, R8, R53 ;  /* 0x0000000806357224 */ /* 0x000fe400078e0235 */
[----:B------:R-:W-:-:S04]  /*1b40*/  IMAD.HI.U32 R8, R9, R59, RZ ;  /* 0x0000003b09087227 */ /* 0x000fc800078e00ff */
[----:B------:R-:W-:Y:S01]  /*1b50*/  IMAD R57, R6, R12, R57 ;  /* 0x0000000c06397224 */ /* 0x000fe200078e0239 */
[----:B------:R-:W-:Y:S01]  /*1b60*/  LOP3.LUT R12, R20, 0x14, RZ, 0xfc, !PT ;  /* 0x00000014140c7812 */ /* 0x000fe200078efcff */
[----:B------:R-:W-:Y:S01]  /*1b70*/  @!P2 IMAD.IADD R45, R45, 0x1, -R6 ;  /* 0x000000012d2da824 */ /* 0x000fe200078e0a06 */
[----:B------:R-:W-:Y:S01]  /*1b80*/  ISETP.GT.U32.AND P2, PT, R6, R55, PT ;  /* 0x000000370600720c */ /* 0x000fe20003f44070 */
[----:B------:R-:W-:Y:S01]  /*1b90*/  IMAD.HI.U32 R10, R9, R61, RZ ;  /* 0x0000003d090a7227 */ /* 0x000fe200078e00ff */
[----:B------:R-:W-:-:S03]  /*1ba0*/  IABS R63, R12 ;  /* 0x0000000c003f7213 */ /* 0x000fc60000000000 */
[----:B------:R-:W-:Y:S02]  /*1bb0*/  IMAD.MOV R8, RZ, RZ, -R8 ;  /* 0x000000ffff087224 */ /* 0x000fe400078e0a08 */
[----:B------:R-:W-:Y:S01]  /*1bc0*/  @!P1 IMAD.IADD R49, R49, 0x1, -R6 ;  /* 0x0000000131319824 */ /* 0x000fe200078e0a06 */
[C---:B------:R-:W-:Y:S01]  /*1bd0*/  ISETP.GT.U32.AND P1, PT, R6.reuse, R57, PT ;  /* 0x000000390600720c */ /* 0x040fe20003f24070 */
[----:B------:R-:W-:Y:S02]  /*1be0*/  IMAD.MOV R10, RZ, RZ, -R10 ;  /* 0x000000ffff0a7224 */ /* 0x000fe400078e0a0a */
[C---:B------:R-:W-:Y:S02]  /*1bf0*/  IMAD R59, R6.reuse, R8, R59 ;  /* 0x00000008063b7224 */ /* 0x040fe400078e023b */
[----:B------:R-:W-:Y:S01]  /*1c00*/  @!P3 IMAD.MOV R43, RZ, RZ, -R43 ;  /* 0x000000ffff2bb224 */ /* 0x000fe200078e0a2b */
[C---:B------:R-:W-:Y:S01]  /*1c10*/  ISETP.GT.U32.AND P3, PT, R6.reuse, R53, PT ;  /* 0x000000350600720c */ /* 0x040fe20003f64070 */
[----:B------:R-:W-:-:S02]  /*1c20*/  IMAD R61, R6, R10, R61 ;  /* 0x0000000a063d7224 */ /* 0x000fc400078e023d */
[----:B------:R-:W-:-:S04]  /*1c30*/  IMAD.HI.U32 R10, R9, R65, RZ ;  /* 0x00000041090a7227 */ /* 0x000fc800078e00ff */
[----:B------:R-:W-:-:S04]  /*1c40*/  IMAD.HI.U32 R8, R9, R63, RZ ;  /* 0x0000003f09087227 */ /* 0x000fc800078e00ff */
[----:B------:R-:W-:Y:S01]  /*1c50*/  @!P0 IMAD.IADD R51, R51, 0x1, -R6 ;  /* 0x0000000133338824 */ /* 0x000fe200078e0a06 */
[C---:B------:R-:W-:Y:S01]  /*1c60*/  ISETP.GT.U32.AND P0, PT, R6.reuse, R59, PT ;  /* 0x0000003b0600720c */ /* 0x040fe20003f04070 */
[----:B------:R-:W-:Y:S02]  /*1c70*/  IMAD.MOV R10, RZ, RZ, -R10 ;  /* 0x000000ffff0a7224 */ /* 0x000fe400078e0a0a */
[----:B------:R-:W-:Y:S02]  /*1c80*/  @!P2 IMAD.IADD R55, R55, 0x1, -R6 ;  /* 0x000000013737a824 */ /* 0x000fe400078e0a06 */
[----:B------:R-:W-:Y:S02]  /*1c90*/  IMAD.MOV R8, RZ, RZ, -R8 ;  /* 0x000000ffff087224 */ /* 0x000fe400078e0a08 */
[C---:B------:R-:W-:Y:S02]  /*1ca0*/  IMAD R65, R6.reuse, R10, R65 ;  /* 0x0000000a06417224 */ /* 0x040fe400078e0241 */
[----:B------:R-:W-:Y:S01]  /*1cb0*/  @!P1 IMAD.IADD R57, R57, 0x1, -R6 ;  /* 0x0000000139399824 */ /* 0x000fe200078e0a06 */
[C---:B------:R-:W-:Y:S01]  /*1cc0*/  ISETP.GT.U32.AND P1, PT, R6.reuse, R55, PT ;  /* 0x000000370600720c */ /* 0x040fe20003f24070 */
[----:B------:R-:W-:-:S02]  /*1cd0*/  IMAD R63, R6, R8, R63 ;  /* 0x00000008063f7224 */ /* 0x000fc400078e023f */
[----:B------:R-:W-:-:S04]  /*1ce0*/  IMAD.HI.U32 R10, R9, R69, RZ ;  /* 0x00000045090a7227 */ /* 0x000fc800078e00ff */
[----:B------:R-:W-:-:S04]  /*1cf0*/  IMAD.HI.U32 R8, R9, R67, RZ ;  /* 0x0000004309087227 */ /* 0x000fc800078e00ff */
[----:B------:R-:W-:Y:S01]  /*1d00*/  @!P3 IMAD.IADD R53, R53, 0x1, -R6 ;  /* 0x000000013535b824 */ /* 0x000fe200078e0a06 */
[C---:B------:R-:W-:Y:S01]  /*1d10*/  ISETP.GT.U32.AND P3, PT, R6.reuse, R61, PT ;  /* 0x0000003d0600720c */ /* 0x040fe20003f64070 */
[----:B------:R-:W-:Y:S01]  /*1d20*/  @!P4 IMAD.MOV R45, RZ, RZ, -R45 ;  /* 0x000000ffff2dc224 */ /* 0x000fe200078e0a2d */
[C---:B------:R-:W-:Y:S01]  /*1d30*/  ISETP.GT.U32.AND P4, PT, R6.reuse, R51, PT ;  /* 0x000000330600720c */ /* 0x040fe20003f84070 */
[----:B------:R-:W-:Y:S01]  /*1d40*/  IMAD.MOV R10, RZ, RZ, -R10 ;  /* 0x000000ffff0a7224 */ /* 0x000fe200078e0a0a */
[----:B------:R-:W-:Y:S01]  /*1d50*/  ISETP.GT.U32.AND P2, PT, R6, R53, PT ;  /* 0x000000350600720c */ /* 0x000fe20003f44070 */
[----:B------:R-:W-:-:S04]  /*1d60*/  IMAD.HI.U32 R5, R9, R71, RZ ;  /* 0x0000004709057227 */ /* 0x000fc800078e00ff */
[----:B------:R-:W-:Y:S02]  /*1d70*/  IMAD.MOV R8, RZ, RZ, -R8 ;  /* 0x000000ffff087224 */ /* 0x000fe400078e0a08 */
[----:B------:R-:W-:Y:S01]  /*1d80*/  @!P0 IMAD.IADD R59, R59, 0x1, -R6 ;  /* 0x000000013b3b8824 */ /* 0x000fe200078e0a06 */
[C---:B------:R-:W-:Y:S01]  /*1d90*/  ISETP.GT.U32.AND P0, PT, R6.reuse, R57, PT ;  /* 0x000000390600720c */ /* 0x040fe20003f04070 */
[----:B------:R-:W-:Y:S01]  /*1da0*/  IMAD R69, R6, R10, R69 ;  /* 0x0000000a06457224 */ /* 0x000fe200078e0245 */
[----:B------:R-:W-:Y:S01]  /*1db0*/  LOP3.LUT R10, R20, 0x4, RZ, 0xfc, !PT ;  /* 0x00000004140a7812 */ /* 0x000fe200078efcff */
[----:B------:R-:W-:Y:S02]  /*1dc0*/  IMAD.MOV R5, RZ, RZ, -R5 ;  /* 0x000000ffff057224 */ /* 0x000fe400078e0a05 */
[C---:B------:R-:W-:Y:S01]  /*1dd0*/  IMAD R67, R6.reuse, R8, R67 ;  /* 0x0000000806437224 */ /* 0x040fe200078e0243 */
[----:B------:R-:W-:Y:S01]  /*1de0*/  SHF.R.S32.HI R8, RZ, 0x6, R0 ;  /* 0x00000006ff087819 */ /* 0x000fe20000011400 */
[C---:B------:R-:W-:Y:S01]  /*1df0*/  IMAD R71, R6.reuse, R5, R71 ;  /* 0x0000000506477224 */ /* 0x040fe200078e0247 */
[----:B------:R-:W-:Y:S01]  /*1e00*/  IABS R5, R10 ;  /* 0x0000000a00057213 */ /* 0x000fe20000000000 */
[--C-:B------:R-:W-:Y:S01]  /*1e10*/  @!P1 IMAD.IADD R55, R55, 0x1, -R6.reuse ;  /* 0x0000000137379824 */ /* 0x100fe200078e0a06 */
[C---:B------:R-:W-:Y:S01]  /*1e20*/  ISETP.GT.U32.AND P1, PT, R6.reuse, R67, PT ;  /* 0x000000430600720c */ /* 0x040fe20003f24070 */
[--C-:B------:R-:W-:Y:S01]  /*1e30*/  @!P3 IMAD.IADD R61, R61, 0x1, -R6.reuse ;  /* 0x000000013d3db824 */ /* 0x100fe200078e0a06 */
[C---:B------:R-:W-:Y:S01]  /*1e40*/  ISETP.GT.U32.AND P3, PT, R6.reuse, R59, PT ;  /* 0x0000003b0600720c */ /* 0x040fe20003f64070 */
[----:B------:R-:W-:Y:S01]  /*1e50*/  @!P4 IMAD.IADD R51, R51, 0x1, -R6 ;  /* 0x000000013333c824 */ /* 0x000fe200078e0a06 */
[----:B------:R-:W-:Y:S01]  /*1e60*/  ISETP.GT.U32.AND P4, PT, R6, R63, PT ;  /* 0x0000003f0600720c */ /* 0x000fe20003f84070 */
[----:B------:R-:W-:Y:S01]  /*1e70*/  IMAD.HI.U32 R9, R9, R5, RZ ;  /* 0x0000000509097227 */ /* 0x000fe200078e00ff */
[----:B------:R-:W-:-:S03]  /*1e80*/  SGXT R8, R8, 0x1 ;  /* 0x000000010808781a */ /* 0x000fc60000000200 */
[----:B------:R-:W-:Y:S01]  /*1e90*/  @!P5 IMAD.MOV R49, RZ, RZ, -R49 ;  /* 0x000000ffff31d224 */ /* 0x000fe200078e0a31 */
[C---:B------:R-:W-:Y:S01]  /*1ea0*/  ISETP.GT.U32.AND P5, PT, R6.reuse, R61, PT ;  /* 0x0000003d0600720c */ /* 0x040fe20003fa4070 */
[--C-:B------:R-:W-:Y:S01]  /*1eb0*/  @!P2 IMAD.IADD R53, R53, 0x1, -R6.reuse ;  /* 0x000000013535a824 */ /* 0x100fe200078e0a06 */
[C---:B------:R-:W-:Y:S01]  /*1ec0*/  ISETP.GT.U32.AND P2, PT, R6.reuse, R65, PT ;  /* 0x000000410600720c */ /* 0x040fe20003f44070 */
[--C-:B------:R-:W-:Y:S01]  /*1ed0*/  @!P0 IMAD.IADD R57, R57, 0x1, -R6.reuse ;  /* 0x0000000139398824 */ /* 0x100fe200078e0a06 */
[----:B------:R-:W-:Y:S01]  /*1ee0*/  ISETP.GT.U32.AND P0, PT, R6, R71, PT ;  /* 0x000000470600720c */ /* 0x000fe20003f04070 */
[----:B------:R-:W-:Y:S01]  /*1ef0*/  IMAD.MOV R9, RZ, RZ, -R9 ;  /* 0x000000ffff097224 */ /* 0x000fe200078e0a09 */
[----:B------:R-:W-:Y:S01]  /*1f00*/  LOP3.LUT R8, R8, 0x90, RZ, 0xc0, !PT ;  /* 0x0000009008087812 */ /* 0x000fe200078ec0ff */
[----:B------:R-:W-:Y:S01]  /*1f10*/  @!P1 IMAD.IADD R67, R67, 0x1, -R6 ;  /* 0x0000000143439824 */ /* 0x000fe200078e0a06 */
[----:B------:R-:W-:Y:S01]  /*1f20*/  ISETP.GE.AND P1, PT, R22, RZ, PT ;  /* 0x000000ff1600720c */ /* 0x000fe20003f26270 */
[----:B------:R-:W-:-:S02]  /*1f30*/  IMAD R9, R6, R9, R5 ;  /* 0x0000000906097224 */ /* 0x000fc400078e0205 */
[--C-:B------:R-:W-:Y:S01]  /*1f40*/  @!P3 IMAD.IADD R59, R59, 0x1, -R6.reuse ;  /* 0x000000013b3bb824 */ /* 0x100fe200078e0a06 */
[C---:B------:R-:W-:Y:S01]  /*1f50*/  ISETP.GT.U32.AND P3, PT, R6.reuse, R69, PT ;  /* 0x000000450600720c */ /* 0x040fe20003f64070 */
[--C-:B------:R-:W-:Y:S01]  /*1f60*/  @!P4 IMAD.IADD R63, R63, 0x1, -R6.reuse ;  /* 0x000000013f3fc824 */ /* 0x100fe200078e0a06 */
[----:B------:R-:W-:Y:S01]  /*1f70*/  ISETP.GT.U32.AND P4, PT, R6, R9, PT ;  /* 0x000000090600720c */ /* 0x000fe20003f84070 */
[--C-:B------:R-:W-:Y:S01]  /*1f80*/  @!P5 IMAD.IADD R61, R61, 0x1, -R6.reuse ;  /* 0x000000013d3dd824 */ /* 0x100fe200078e0a06 */
[----:B------:R-:W-:Y:S01]  /*1f90*/  ISETP.GE.AND P5, PT, R14, RZ, PT ;  /* 0x000000ff0e00720c */ /* 0x000fe20003fa6270 */
[--C-:B------:R-:W-:Y:S01]  /*1fa0*/  @!P2 IMAD.IADD R65, R65, 0x1, -R6.reuse ;  /* 0x000000014141a824 */ /* 0x100fe200078e0a06 */
[----:B------:R-:W-:Y:S01]  /*1fb0*/  ISETP.GE.AND P2, PT, R16, RZ, PT ;  /* 0x000000ff1000720c */ /* 0x000fe20003f46270 */
[----:B------:R-:W-:Y:S01]  /*1fc0*/  @!P0 IMAD.IADD R71, R71, 0x1, -R6 ;  /* 0x0000000147478824 */ /* 0x000fe200078e0a06 */
[----:B------:R-:W-:Y:S01]  /*1fd0*/  ISETP.GE.AND P0, PT, R24, RZ, PT ;  /* 0x000000ff1800720c */ /* 0x000fe20003f06270 */
[----:B------:R-:W-:-:S02]  /*1fe0*/  @!P1 IMAD.MOV R57, RZ, RZ, -R57 ;  /* 0x000000ffff399224 */ /* 0x000fc400078e0a39 */
[----:B------:R-:W-:Y:S01]  /*1ff0*/  @!P6 IMAD.MOV R51, RZ, RZ, -R51 ;  /* 0x000000ffff33e224 */ /* 0x000fe200078e0a33 */
[----:B------:R-:W-:Y:S01]  /*2000*/  ISETP.GT.U32.AND P1, PT, R6, R71, PT ;  /* 0x000000470600720c */ /* 0x000fe20003f24070 */
[--C-:B------:R-:W-:Y:S01]  /*2010*/  @!P3 IMAD.IADD R69, R69, 0x1, -R6.reuse ;  /* 0x000000014545b824 */ /* 0x100fe200078e0a06 */
[----:B------:R-:W-:Y:S01]  /*2020*/  ISETP.GE.AND P3, PT, R26, RZ, PT ;  /* 0x000000ff1a00720c */ /* 0x000fe20003f66270 */
[--C-:B------:R-:W-:Y:S01]  /*2030*/  @!P4 IMAD.IADD R9, R9, 0x1, -R6.reuse ;  /* 0x000000010909c824 */ /* 0x100fe200078e0a06 */
[C---:B------:R-:W-:Y:S01]  /*2040*/  ISETP.GT.U32.AND P4, PT, R6.reuse, R63, PT ;  /* 0x0000003f0600720c */ /* 0x040fe20003f84070 */
[----:B------:R-:W-:Y:S01]  /*2050*/  @!P5 IMAD.MOV R53, RZ, RZ, -R53 ;  /* 0x000000ffff35d224 */ /* 0x000fe200078e0a35 */
[C---:B------:R-:W-:Y:S01]  /*2060*/  ISETP.GT.U32.AND P5, PT, R6.reuse, R65, PT ;  /* 0x000000410600720c */ /* 0x040fe20003fa4070 */
[----:B------:R-:W-:Y:S01]  /*2070*/  @!P2 IMAD.MOV R55, RZ, RZ, -R55 ;  /* 0x000000ffff37a224 */ /* 0x000fe200078e0a37 */
[C---:B------:R-:W-:Y:S01]  /*2080*/  ISETP.GT.U32.AND P2, PT, R6.reuse, R67, PT ;  /* 0x000000430600720c */ /* 0x040fe20003f44070 */
[----:B------:R-:W-:Y:S01]  /*2090*/  @!P0 IMAD.MOV R59, RZ, RZ, -R59 ;  /* 0x000000ffff3b8224 */ /* 0x000fe200078e0a3b */
[----:B------:R-:W-:Y:S01]  /*20a0*/  ISETP.GT.U32.AND P6, PT, R6, R69, PT ;  /* 0x000000450600720c */ /* 0x000fe20003fc4070 */
[----:B------:R-:W-:Y:S01]  /*20b0*/  IMAD.SHL.U32 R5, R0, 0x2, RZ ;  /* 0x0000000200057824 */ /* 0x000fe200078e00ff */
[----:B------:R-:W-:Y:S01]  /*20c0*/  ISETP.GT.U32.AND P0, PT, R6, R9, PT ;  /* 0x000000090600720c */ /* 0x000fe20003f04070 */
[--C-:B------:R-:W-:Y:S01]  /*20d0*/  @!P1 IMAD.IADD R71, R71, 0x1, -R6.reuse ;  /* 0x0000000147479824 */ /* 0x100fe200078e0a06 */
[----:B------:R-:W-:Y:S01]  /*20e0*/  ISETP.GE.AND P1, PT, R32, RZ, PT ;  /* 0x000000ff2000720c */ /* 0x000fe20003f26270 */
[----:B------:R-:W-:Y:S01]  /*20f0*/  @!P3 IMAD.MOV R61, RZ, RZ, -R61 ;  /* 0x000000ffff3db224 */ /* 0x000fe200078e0a3d */
[----:B------:R-:W-:Y:S01]  /*2100*/  ISETP.GE.AND P3, PT, R20, RZ, PT ;  /* 0x000000ff1400720c */ /* 0x000fe20003f66270 */
[--C-:B------:R-:W-:Y:S01]  /*2110*/  @!P4 IMAD.IADD R63, R63, 0x1, -R6.reuse ;  /* 0x000000013f3fc824 */ /* 0x100fe200078e0a06 */
[----:B------:R-:W-:Y:S01]  /*2120*/  ISETP.GE.AND P4, PT, R12, RZ, PT ;  /* 0x000000ff0c00720c */ /* 0x000fe20003f86270 */
[--C-:B------:R-:W-:Y:S01]  /*2130*/  @!P5 IMAD.IADD R65, R65, 0x1, -R6.reuse ;  /* 0x000000014141d824 */ /* 0x100fe200078e0a06 */
[----:B------:R-:W-:Y:S01]  /*2140*/  ISETP.GE.AND P5, PT, R28, RZ, PT ;  /* 0x000000ff1c00720c */ /* 0x000fe20003fa6270 */
[--C-:B------:R-:W-:Y:S01]  /*2150*/  @!P2 IMAD.IADD R67, R67, 0x1, -R6.reuse ;  /* 0x000000014343a824 */ /* 0x100fe200078e0a06 */
[----:B------:R-:W-:Y:S01]  /*2160*/  ISETP.GE.AND P2, PT, R30, RZ, PT ;  /* 0x000000ff1e00720c */ /* 0x000fe20003f46270 */
[--C-:B------:R-:W-:Y:S01]  /*2170*/  @!P6 IMAD.IADD R69, R69, 0x1, -R6.reuse ;  /* 0x000000014545e824 */ /* 0x100fe200078e0a06 */
[----:B------:R-:W-:Y:S01]  /*2180*/  ISETP.GE.AND P6, PT, R10, RZ, PT ;  /* 0x000000ff0a00720c */ /* 0x000fe20003fc6270 */
[----:B------:R-:W-:Y:S01]  /*2190*/  @!P0 IMAD.IADD R9, R9, 0x1, -R6 ;  /* 0x0000000109098824 */ /* 0x000fe200078e0a06 */
[----:B------:R-:W-:Y:S01]  /*21a0*/  ISETP.NE.AND P0, PT, R47, RZ, PT ;  /* 0x000000ff2f00720c */ /* 0x000fe20003f05270 */
[----:B------:R-:W-:Y:S01]  /*21b0*/  @!P1 IMAD.MOV R69, RZ, RZ, -R69 ;  /* 0x000000ffff459224 */ /* 0x000fe200078e0a45 */
[----:B------:R-:W-:Y:S01]  /*21c0*/  LOP3.LUT R6, RZ, R47, RZ, 0x33, !PT ;  /* 0x0000002fff067212 */ /* 0x000fe200078e33ff */
[----:B------:R-:W-:Y:S01]  /*21d0*/  @!P3 IMAD.MOV R71, RZ, RZ, -R71 ;  /* 0x000000ffff47b224 */ /* 0x000fe200078e0a47 */
[----:B------:R-:W-:Y:S01]  /*21e0*/  LEA R134, P1, R18, UR6, 0x1 ;  /* 0x0000000612867c11 */ /* 0x000fe2000f8208ff */
[----:B------:R-:W-:Y:S01]  /*21f0*/  @!P4 IMAD.MOV R63, RZ, RZ, -R63 ;  /* 0x000000ffff3fc224 */ /* 0x000fe200078e0a3f */
[C---:B------:R-:W-:Y:S01]  /*2200*/  SEL R13, R6.reuse, R13, !P0 ;  /* 0x0000000d060d7207 */ /* 0x040fe20004000000 */
[----:B------:R-:W-:Y:S01]  /*2210*/  @!P5 IMAD.MOV R65, RZ, RZ, -R65 ;  /* 0x000000ffff41d224 */ /* 0x000fe200078e0a41 */
[----:B------:R-:W-:Y:S01]  /*2220*/  SEL R27, R6, R27, !P0 ;  /* 0x0000001b061b7207 */ /* 0x000fe20004000000 */
[----:B------:R-:W-:Y:S01]  /*2230*/  @!P2 IMAD.MOV R67, RZ, RZ, -R67 ;  /* 0x000000ffff43a224 */ /* 0x000fe200078e0a43 */
[----:B------:R-:W-:Y:S01]  /*2240*/  LEA.HI.X.SX32 R135, R18, UR7, 0x1, P1 ;  /* 0x0000000712877c11 */ /* 0x000fe200088f0eff */
[----:B------:R-:W-:Y:S01]  /*2250*/  IMAD R13, R13, UR5, RZ ;  /* 0x000000050d0d7c24 */ /* 0x000fe2000f8e02ff */
[----:B------:R-:W-:Y:S01]  /*2260*/  ULDC.64 UR6, c[0x0][0x218] ;  /* 0x0000860000067ab9 */ /* 0x000fe20000000a00 */
[C---:B------:R-:W-:Y:S01]  /*2270*/  SEL R41, R6.reuse, R41, !P0 ;  /* 0x0000002906297207 */ /* 0x040fe20004000000 */
[----:B------:R-:W-:Y:S01]  /*2280*/  IMAD R27, R27, UR5, RZ ;  /* 0x000000051b1b7c24 */ /* 0x000fe2000f8e02ff */
[C---:B------:R-:W-:Y:S01]  /*2290*/  SEL R57, R6.reuse, R57, !P0 ;  /* 0x0000003906397207 */ /* 0x040fe20004000000 */
[----:B------:R-:W-:Y:S01]  /*22a0*/  @!P6 IMAD.MOV R9, RZ, RZ, -R9 ;  /* 0x000000ffff09e224 */ /* 0x000fe200078e0a09 */
[----:B------:R-:W-:Y:S01]  /*22b0*/  LEA R202, P2, R13, UR6, 0x1 ;  /* 0x000000060dca7c11 */ /* 0x000fe2000f8408ff */
[----:B------:R-:W-:Y:S01]  /*22c0*/  IMAD R41, R41, UR5, RZ ;  /* 0x0000000529297c24 */ /* 0x000fe2000f8e02ff */
[----:B------:R-:W-:Y:S01]  /*22d0*/  SEL R15, R6, R15, !P0 ;  /* 0x0000000f060f7207 */ /* 0x000fe20004000000 */
[----:B------:R-:W-:Y:S01]  /*22e0*/  IMAD R57, R57, UR5, RZ ;  /* 0x0000000539397c24 */ /* 0x000fe2000f8e02ff */
[----:B------:R-:W-:Y:S01]  /*22f0*/  LEA.HI.X.SX32 R127, R13, UR7, 0x1, P2 ;  /* 0x000000070d7f7c11 */ /* 0x000fe200090f0eff */
[----:B------:R-:W-:Y:S01]  /*2300*/  IMAD.SHL.U32 R10, R90, 0x20, RZ ;  /* 0x000000205a0a7824 */ /* 0x000fe200078e00ff */
[----:B------:R-:W-:Y:S01]  /*2310*/  LEA R192, P2, R27, UR6, 0x1 ;  /* 0x000000061bc07c11 */ /* 0x000fe2000f8408ff */
[----:B------:R-:W-:Y:S01]  /*2320*/  IMAD R15, R15, UR5, RZ ;  /* 0x000000050f0f7c24 */ /* 0x000fe2000f8e02ff */
[C---:B------:R-:W-:Y:S01]  /*2330*/  SEL R9, R6.reuse, R9, !P0 ;  /* 0x0000000906097207 */ /* 0x040fe20004000000 */
[-C--:B------:R-:W-:Y:S01]  /*2340*/  IMAD R13, R3, R90.reuse, RZ ;  /* 0x0000005a030d7224 */ /* 0x080fe200078e02ff */
[----:B------:R-:W-:Y:S01]  /*2350*/  LEA.HI.X.SX32 R193, R27, UR7, 0x1, P2 ;  /* 0x000000071bc17c11 */ /* 0x000fe200090f0eff */
[-C--:B------:R-:W-:Y:S01]  /*2360*/  IMAD R14, R95, R90.reuse, RZ ;  /* 0x0000005a5f0e7224 */ /* 0x080fe200078e02ff */
[----:B------:R-:W-:Y:S01]  /*2370*/  LEA R168, P2, R41, UR6, 0x1 ;  /* 0x0000000629a87c11 */ /* 0x000fe2000f8408ff */
[----:B------:R-:W-:Y:S01]  /*2380*/  IMAD R9, R9, UR5, RZ ;  /* 0x0000000509097c24 */ /* 0x000fe2000f8e02ff */
[C---:B------:R-:W-:Y:S01]  /*2390*/  SEL R7, R6.reuse, R7, !P0 ;  /* 0x0000000706077207 */ /* 0x040fe20004000000 */
[-C--:B------:R-:W-:Y:S01]  /*23a0*/  IMAD R16, R97, R90.reuse, RZ ;  /* 0x0000005a61107224 */ /* 0x080fe200078e02ff */
[----:B------:R-:W-:Y:S01]  /*23b0*/  SEL R11, R6, R11, !P0 ;  /* 0x0000000b060b7207 */ /* 0x000fe20004000000 */
[-C--:B------:R-:W-:Y:S01]  /*23c0*/  IMAD R18, R100, R90.reuse, RZ ;  /* 0x0000005a64127224 */ /* 0x080fe200078e02ff */
[C---:B------:R-:W-:Y:S01]  /*23d0*/  SEL R29, R6.reuse, R29, !P0 ;  /* 0x0000001d061d7207 */ /* 0x040fe20004000000 */
[----:B------:R-:W-:Y:S01]  /*23e0*/  IMAD R7, R7, UR5, RZ ;  /* 0x0000000507077c24 */ /* 0x000fe2000f8e02ff */
[----:B------:R-:W-:Y:S01]  /*23f0*/  LEA.HI.X.SX32 R169, R41, UR7, 0x1, P2 ;  /* 0x0000000729a97c11 */ /* 0x000fe200090f0eff */
[----:B------:R-:W-:Y:S01]  /*2400*/  IMAD R11, R11, UR5, RZ ;  /* 0x000000050b0b7c24 */ /* 0x000fe2000f8e02ff */
[----:B------:R-:W-:Y:S01]  /*2410*/  LEA R124, P2, R57, UR6, 0x1 ;  /* 0x00000006397c7c11 */ /* 0x000fe2000f8408ff */
[----:B------:R-:W-:Y:S01]  /*2420*/  IMAD R29, R29, UR5, RZ ;  /* 0x000000051d1d7c24 */ /* 0x000fe2000f8e02ff */
[----:B------:R-:W-:Y:S01]  /*2430*/  SEL R17, R6, R17, !P0 ;  /* 0x0000001106117207 */ /* 0x000fe20004000000 */
[-C--:B------:R-:W-:Y:S01]  /*2440*/  IMAD R20, R102, R90.reuse, RZ ;  /* 0x0000005a66147224 */ /* 0x080fe200078e02ff */
[C---:B------:R-:W-:Y:S01]  /*2450*/  SEL R19, R6.reuse, R19, !P0 ;  /* 0x0000001306137207 */ /* 0x040fe20004000000 */
[----:B------:R-:W-:Y:S01]  /*2460*/  IMAD R22, R109, R90, RZ ;  /* 0x0000005a6d167224 */ /* 0x000fe200078e02ff */
[C---:B------:R-:W-:Y:S01]  /*2470*/  SEL R21, R6.reuse, R21, !P0 ;  /* 0x0000001506157207 */ /* 0x040fe20004000000 */
[----:B------:R-:W-:Y:S01]  /*2480*/  IMAD R17, R17, UR5, RZ ;  /* 0x0000000511117c24 */ /* 0x000fe2000f8e02ff */
[C---:B------:R-:W-:Y:S01]  /*2490*/  SEL R23, R6.reuse, R23, !P0 ;  /* 0x0000001706177207 */ /* 0x040fe20004000000 */
[----:B------:R-:W-:Y:S01]  /*24a0*/  IMAD R19, R19, UR5, RZ ;  /* 0x0000000513137c24 */ /* 0x000fe2000f8e02ff */
[C---:B------:R-:W-:Y:S01]  /*24b0*/  SEL R25, R6.reuse, R25, !P0 ;  /* 0x0000001906197207 */ /* 0x040fe20004000000 */
[----:B------:R-:W-:Y:S01]  /*24c0*/  IMAD R21, R21, UR5, RZ ;  /* 0x0000000515157c24 */ /* 0x000fe2000f8e02ff */
[----:B------:R-:W-:Y:S01]  /*24d0*/  SEL R43, R6, R43, !P0 ;  /* 0x0000002b062b7207 */ /* 0x000fe20004000000 */
[----:B------:R-:W-:Y:S01]  /*24e0*/  IMAD R23, R23, UR5, RZ ;  /* 0x0000000517177c24 */ /* 0x000fe2000f8e02ff */
[----:B------:R-:W-:Y:S01]  /*24f0*/  LEA R190, P1, R15, UR6, 0x1 ;  /* 0x000000060fbe7c11 */ /* 0x000fe2000f8208ff */
[----:B------:R-:W-:Y:S01]  /*2500*/  IMAD R25, R25, UR5, RZ ;  /* 0x0000000519197c24 */ /* 0x000fe2000f8e02ff */
[----:B------:R-:W-:Y:S01]  /*2510*/  LEA.HI.X.SX32 R163, R57, UR7, 0x1, P2 ;  /* 0x0000000739a37c11 */ /* 0x000fe200090f0eff */
[----:B------:R-:W-:Y:S01]  /*2520*/  IMAD R43, R43, UR5, RZ ;  /* 0x000000052b2b7c24 */ /* 0x000fe2000f8e02ff */
[----:B------:R-:W-:-:S02]  /*2530*/  LEA R152, P2, R9, UR6, 0x1 ;  /* 0x0000000609987c11 */ /* 0x000fc4000f8408ff */
[----:B------:R-:W-:Y:S02]  /*2540*/  CS2R R26, SRZ ;  /* 0x00000000001a7805 */ /* 0x000fe4000001ff00 */
[----:B------:R-:W-:Y:S01]  /*2550*/  LEA.HI.X.SX32 R191, R15, UR7, 0x1, P1 ;  /* 0x000000070fbf7c11 */ /* 0x000fe200088f0eff */
[----:B------:R-:W-:Y:S01]  /*2560*/  IMAD R15, R98, R90, RZ ;  /* 0x0000005a620f7224 */ /* 0x000fe200078e02ff */
[C---:B------:R-:W-:Y:S02]  /*2570*/  SEL R31, R6.reuse, R31, !P0 ;  /* 0x0000001f061f7207 */ /* 0x040fe40004000000 */
[----:B------:R-:W-:Y:S02]  /*2580*/  CS2R R40, SRZ ;  /* 0x0000000000287805 */ /* 0x000fe4000001ff00 */
[----:B------:R-:W-:Y:S02]  /*2590*/  SEL R33, R6, R33, !P0 ;  /* 0x0000002106217207 */ /* 0x000fe40004000000 */
[----:B------:R-:W-:-:S02]  /*25a0*/  CS2R R46, SRZ ;  /* 0x00000000002e7805 */ /* 0x000fc4000001ff00 */
        /* <DEDUP_REMOVED lines=10> */
[----:B------:R-:W-:Y:S01]  /*2650*/  LEA R186, P3, R11, UR6, 0x1 ;  /* 0x000000060bba7c11 */ /* 0x000fe2000f8608ff */
[----:B------:R-:W-:Y:S01]  /*2660*/  IMAD R59, R59, UR5, RZ ;  /* 0x000000053b3b7c24 */ /* 0x000fe2000f8e02ff */
[----:B------:R-:W-:-:S02]  /*2670*/  LEA R182, P1, R29, UR6, 0x1 ;  /* 0x000000061db67c11 */ /* 0x000fc4000f8208ff */
[----:B------:R-:W-:Y:S02]  /*2680*/  CS2R R56, SRZ ;  /* 0x0000000000387805 */ /* 0x000fe4000001ff00 */
[----:B------:R-:W-:Y:S02]  /*2690*/  LEA.HI.X.SX32 R155, R9, UR7, 0x1, P2 ;  /* 0x00000007099b7c11 */ /* 0x000fe400090f0eff */
[----:B------:R-:W0:Y:S01]  /*26a0*/  LDC R9, c[0x0][0x23c] ;  /* 0x00008f00ff097b82 */ /* 0x000e220000000800 */
[C---:B------:R-:W-:Y:S02]  /*26b0*/  SEL R45, R6.reuse, R45, !P0 ;  /* 0x0000002d062d7207 */ /* 0x040fe40004000000 */
[C---:B------:R-:W-:Y:S02]  /*26c0*/  SEL R49, R6.reuse, R49, !P0 ;  /* 0x0000003106317207 */ /* 0x040fe40004000000 */
[C---:B------:R-:W-:Y:S01]  /*26d0*/  SEL R51, R6.reuse, R51, !P0 ;  /* 0x0000003306337207 */ /* 0x040fe20004000000 */
[----:B------:R-:W-:Y:S01]  /*26e0*/  IMAD R45, R45, UR5, RZ ;  /* 0x000000052d2d7c24 */ /* 0x000fe2000f8e02ff */
        /* <DEDUP_REMOVED lines=16> */
[----:B------:R-:W-:Y:S01]  /*27f0*/  LEA.HI.X.SX32 R199, R7, UR7, 0x1, P4 ;  /* 0x0000000707c77c11 */ /* 0x000fe2000a0f0eff */
[----:B------:R-:W-:Y:S01]  /*2800*/  IMAD R69, R69, UR5, RZ ;  /* 0x0000000545457c24 */ /* 0x000fe2000f8e02ff */
[----:B------:R-:W-:Y:S01]  /*2810*/  LEA.HI.X.SX32 R187, R11, UR7, 0x1, P3 ;  /* 0x000000070bbb7c11 */ /* 0x000fe200098f0eff */
[----:B------:R-:W-:Y:S01]  /*2820*/  IMAD R6, R6, UR5, RZ ;  /* 0x0000000506067c24 */ /* 0x000fe2000f8e02ff */
[----:B------:R-:W-:Y:S01]  /*2830*/  LEA.HI.X.SX32 R185, R29, UR7, 0x1, P1 ;  /* 0x000000071db97c11 */ /* 0x000fe200088f0eff */
[----:B------:R-:W-:Y:S01]  /*2840*/  IMAD R11, R103, R90, RZ ;  /* 0x0000005a670b7224 */ /* 0x000fe200078e02ff */
[----:B------:R-:W-:-:S02]  /*2850*/  LEA R196, P0, R17, UR6, 0x1 ;  /* 0x0000000611c47c11 */ /* 0x000fc4000f8008ff */
[----:B------:R-:W-:Y:S02]  /*2860*/  CS2R R28, SRZ ;  /* 0x00000000001c7805 */ /* 0x000fe4000001ff00 */
[----:B------:R-:W-:Y:S02]  /*2870*/  LEA R188, P6, R19, UR6, 0x1 ;  /* 0x0000000613bc7c11 */ /* 0x000fe4000f8c08ff */
[----:B------:R-:W-:Y:S02]  /*2880*/  CS2R R70, SRZ ;  /* 0x0000000000467805 */ /* 0x000fe4000001ff00 */
[----:B------:R-:W-:Y:S01]  /*2890*/  LEA R204, P5, R21, UR6, 0x1 ;  /* 0x0000000615cc7c11 */ /* 0x000fe2000f8a08ff */
[----:B------:R-:W-:Y:S01]  /*28a0*/  UMOV UR5, URZ ;  /* 0x0000003f00057c82 */ /* 0x000fe20008000000 */
[----:B------:R-:W-:Y:S01]  /*28b0*/  LEA R194, P4, R23, UR6, 0x1 ;  /* 0x0000000617c27c11 */ /* 0x000fe2000f8808ff */
[----:B------:R-:W-:Y:S01]  /*28c0*/  UIADD3.64 UR8, UR4, UR8, URZ ;  /* 0x0000000804087297 */ /* 0x000fe2000fffe03f */
[----:B------:R-:W-:-:S02]  /*28d0*/  LEA R200, P3, R25, UR6, 0x1 ;  /* 0x0000000619c87c11 */ /* 0x000fc4000f8608ff */
[----:B------:R-:W-:Y:S02]  /*28e0*/  LEA R170, P1, R43, UR6, 0x1 ;  /* 0x000000062baa7c11 */ /* 0x000fe4000f8208ff */
[----:B------:R-:W-:Y:S01]  /*28f0*/  LEA.HI.X.SX32 R197, R17, UR7, 0x1, P0 ;  /* 0x0000000711c57c11 */ /* 0x000fe200080f0eff */
[-C--:B------:R-:W-:Y:S01]  /*2900*/  IMAD R17, R99, R90.reuse, RZ ;  /* 0x0000005a63117224 */ /* 0x080fe200078e02ff */
[----:B------:R-:W-:Y:S01]  /*2910*/  LEA.HI.X.SX32 R189, R19, UR7, 0x1, P6 ;  /* 0x0000000713bd7c11 */ /* 0x000fe2000b0f0eff */
[----:B------:R-:W-:Y:S01]  /*2920*/  IMAD R19, R96, R90, RZ ;  /* 0x0000005a60137224 */ /* 0x000fe200078e02ff */
[----:B------:R-:W-:Y:S02]  /*2930*/  LEA.HI.X.SX32 R129, R21, UR7, 0x1, P5 ;  /* 0x0000000715817c11 */ /* 0x000fe4000a8f0eff */
[----:B------:R-:W-:Y:S02]  /*2940*/  LEA.HI.X.SX32 R195, R23, UR7, 0x1, P4 ;  /* 0x0000000717c37c11 */ /* 0x000fe4000a0f0eff */
[----:B------:R-:W-:-:S02]  /*2950*/  LEA.HI.X.SX32 R201, R25, UR7, 0x1, P3 ;  /* 0x0000000719c97c11 */ /* 0x000fc400098f0eff */
[----:B------:R-:W-:Y:S02]  /*2960*/  CS2R R24, SRZ ;  /* 0x0000000000187805 */ /* 0x000fe4000001ff00 */
[----:B------:R-:W-:Y:S02]  /*2970*/  LEA.HI.X.SX32 R171, R43, UR7, 0x1, P1 ;  /* 0x000000072bab7c11 */ /* 0x000fe400088f0eff */
[----:B------:R-:W-:Y:S02]  /*2980*/  CS2R R42, SRZ ;  /* 0x00000000002a7805 */ /* 0x000fe4000001ff00 */
[----:B------:R-:W-:Y:S02]  /*2990*/  LEA R184, P0, R31, UR6, 0x1 ;  /* 0x000000061fb87c11 */ /* 0x000fe4000f8008ff */
[----:B------:R-:W-:Y:S02]  /*29a0*/  LEA R180, P6, R33, UR6, 0x1 ;  /* 0x0000000621b47c11 */ /* 0x000fe4000f8c08ff */
[----:B------:R-:W-:-:S02]  /*29b0*/  LEA R178, P5, R35, UR6, 0x1 ;  /* 0x0000000623b27c11 */ /* 0x000fc4000f8a08ff */
[----:B------:R-:W-:Y:S02]  /*29c0*/  LEA R176, P4, R37, UR6, 0x1 ;  /* 0x0000000625b07c11 */ /* 0x000fe4000f8808ff */
[----:B------:R-:W-:Y:S02]  /*29d0*/  LEA R174, P3, R39, UR6, 0x1 ;  /* 0x0000000627ae7c11 */ /* 0x000fe4000f8608ff */
[----:B------:R-:W-:Y:S02]  /*29e0*/  LEA R122, P1, R59, UR6, 0x1 ;  /* 0x000000063b7a7c11 */ /* 0x000fe4000f8208ff */
[----:B------:R-:W-:Y:S02]  /*29f0*/  LEA.HI.X.SX32 R183, R31, UR7, 0x1, P0 ;  /* 0x000000071fb77c11 */ /* 0x000fe400080f0eff */
[----:B------:R-:W-:Y:S02]  /*2a00*/  CS2R R30, SRZ ;  /* 0x00000000001e7805 */ /* 0x000fe4000001ff00 */
[----:B------:R-:W-:-:S02]  /*2a10*/  LEA.HI.X.SX32 R181, R33, UR7, 0x1, P6 ;  /* 0x0000000721b57c11 */ /* 0x000fc4000b0f0eff */
[----:B------:R-:W-:Y:S02]  /*2a20*/  CS2R R32, SRZ ;  /* 0x0000000000207805 */ /* 0x000fe4000001ff00 */
[----:B------:R-:W-:Y:S02]  /*2a30*/  LEA.HI.X.SX32 R179, R35, UR7, 0x1, P5 ;  /* 0x0000000723b37c11 */ /* 0x000fe4000a8f0eff */
[----:B------:R-:W-:Y:S02]  /*2a40*/  CS2R R34, SRZ ;  /* 0x0000000000227805 */ /* 0x000fe4000001ff00 */
[----:B------:R-:W-:Y:S02]  /*2a50*/  LEA.HI.X.SX32 R177, R37, UR7, 0x1, P4 ;  /* 0x0000000725b17c11 */ /* 0x000fe4000a0f0eff */
[----:B------:R-:W-:Y:S02]  /*2a60*/  CS2R R36, SRZ ;  /* 0x0000000000247805 */ /* 0x000fe4000001ff00 */
        /* <DEDUP_REMOVED lines=21> */
[----:B------:R-:W-:Y:S02]  /*2bc0*/  LEA R126, P0, R61, UR6, 0x1 ;  /* 0x000000063d7e7c11 */ /* 0x000fe4000f8008ff */
[----:B------:R-:W-:Y:S02]  /*2bd0*/  LEA R128, P6, R63, UR6, 0x1 ;  /* 0x000000063f807c11 */ /* 0x000fe4000f8c08ff */
[----:B------:R-:W-:Y:S02]  /*2be0*/  LEA R146, P5, R65, UR6, 0x1 ;  /* 0x0000000641927c11 */ /* 0x000fe4000f8a08ff */
[----:B------:R-:W-:-:S02]  /*2bf0*/  LEA R148, P4, R67, UR6, 0x1 ;  /* 0x0000000643947c11 */ /* 0x000fc4000f8808ff */
[----:B------:R-:W-:Y:S01]  /*2c00*/  LEA R144, P3, R69, UR6, 0x1 ;  /* 0x0000000645907c11 */ /* 0x000fe2000f8608ff */
[----:B------:R-:W-:Y:S01]  /*2c10*/  USHF.R.U32.HI UR6, URZ, 0x4, UR13 ;  /* 0x000000043f067899 */ /* 0x000fe2000801160d */
[C---:B------:R-:W-:Y:S02]  /*2c20*/  LOP3.LUT R7, R3.reuse, 0xc, RZ, 0xfc, !PT ;  /* 0x0000000c03077812 */ /* 0x040fe400078efcff */
[----:B------:R-:W-:Y:S01]  /*2c30*/  LOP3.LUT R6, R3, 0x12, RZ, 0xfc, !PT ;  /* 0x0000001203067812 */ /* 0x000fe200078efcff */
[----:B------:R-:W-:Y:S01]  /*2c40*/  USGXT.U32 UR6, UR6, 0xe ;  /* 0x0000000e0606789a */ /* 0x000fe20008000000 */
[----:B------:R-:W-:Y:S01]  /*2c50*/  LOP3.LUT R5, R8, 0x7e, R5, 0x78, !PT ;  /* 0x0000007e08057812 */ /* 0x000fe200078e7805 */
[----:B0-----:R-:W-:Y:S01]  /*2c60*/  IMAD.SHL.U32 R8, R9, 0x20, RZ ;  /* 0x0000002009087824 */ /* 0x001fe200078e00ff */
[----:B------:R-:W-:Y:S01]  /*2c70*/  LEA.HI.X.SX32 R147, R61, UR7, 0x1, P0 ;  /* 0x000000073d937c11 */ /* 0x000fe200080f0eff */
[-C--:B------:R-:W-:Y:S01]  /*2c80*/  IMAD R23, R6, R90.reuse, RZ ;  /* 0x0000005a06177224 */ /* 0x080fe200078e02ff */
[----:B------:R-:W-:Y:S01]  /*2c90*/  LEA.HI.X.SX32 R149, R63, UR7, 0x1, P6 ;  /* 0x000000073f957c11 */ /* 0x000fe2000b0f0eff */
[----:B------:R-:W-:Y:S01]  /*2ca0*/  IMAD R21, R7, R90, RZ ;  /* 0x0000005a07157224 */ /* 0x000fe200078e02ff */
[----:B------:R-:W-:-:S02]  /*2cb0*/  LEA.HI.X.SX32 R151, R65, UR7, 0x1, P5 ;  /* 0x0000000741977c11 */ /* 0x000fc4000a8f0eff */
[----:B------:R-:W-:Y:S02]  /*2cc0*/  CS2R R60, SRZ ;  /* 0x00000000003c7805 */ /* 0x000fe4000001ff00 */
[----:B------:R-:W-:Y:S02]  /*2cd0*/  LEA.HI.X.SX32 R153, R67, UR7, 0x1, P4 ;  /* 0x0000000743997c11 */ /* 0x000fe4000a0f0eff */
[----:B------:R-:W-:Y:S02]  /*2ce0*/  CS2R R62, SRZ ;  /* 0x00000000003e7805 */ /* 0x000fe4000001ff00 */
[----:B------:R-:W-:Y:S02]  /*2cf0*/  LEA.HI.X.SX32 R145, R69, UR7, 0x1, P3 ;  /* 0x0000000745917c11 */ /* 0x000fe400098f0eff */
[----:B------:R-:W-:Y:S02]  /*2d00*/  CS2R R64, SRZ ;  /* 0x0000000000407805 */ /* 0x000fe4000001ff00 */
[----:B------:R-:W-:-:S02]  /*2d10*/  CS2R R66, SRZ ;  /* 0x0000000000427805 */ /* 0x000fc4000001ff00 */
[----:B------:R-:W-:Y:S01]  /*2d20*/  CS2R R68, SRZ ;  /* 0x0000000000447805 */ /* 0x000fe2000001ff00 */
[----:B------:R-:W-:Y:S01]  /*2d30*/  IMAD R9, R104, R9, RZ ;  /* 0x0000000968097224 */ /* 0x000fe200078e02ff */
[----:B------:R-:W-:Y:S01]  /*2d40*/  LOP3.LUT R93, R5, 0x20, RZ, 0x3c, !PT ;  /* 0x00000020055d7812 */ /* 0x000fe200078e3cff */
[----:B------:R-:W-:Y:S01]  /*2d50*/  IMAD R90, R105, R90, RZ ;  /* 0x0000005a695a7224 */ /* 0x000fe200078e02ff */
[C---:B------:R-:W-:Y:S01]  /*2d60*/  LOP3.LUT R92, R5.reuse, 0x40, RZ, 0x3c, !PT ;  /* 0x00000040055c7812 */ /* 0x040fe200078e3cff */
[----:B------:R-:W-:Y:S01]  /*2d70*/  UMOV UR7, URZ ;  /* 0x0000003f00077c82 */ /* 0x000fe20008000000 */
[----:B------:R-:W-:Y:S01]  /*2d80*/  LOP3.LUT R94, R5, 0x60, RZ, 0x3c, !PT ;  /* 0x00000060055e7812 */ /* 0x000fe200078e3cff */
[----:B------:R-:W-:-:S12]  /*2d90*/  UIADD3.64 UR10, UR6, -UR10, URZ ;  /* 0x8000000a060a7297 */ /* 0x000fd8000fffe03f */
.L_x_1:
[----:B------:R-:W-:Y:S01]  /*2da0*/  ISETP.GE.AND P1, PT, R105, UR14, PT ;  /* 0x0000000e69007c0c */ /* 0x000fe2000bf26270 */
[----:B------:R-:W-:Y:S01]  /*2db0*/  IMAD.WIDE R114, R90, 0x2, R134 ;  /* 0x000000025a727825 */ /* 0x000fe200078e0286 */
[----:B------:R-:W-:Y:S02]  /*2dc0*/  PRMT R118, RZ, 0x7610, R118 ;  /* 0x00007610ff767816 */ /* 0x000fe40000000076 */
[----:B------:R-:W-:Y:S01]  /*2dd0*/  ISETP.GE.AND P0, PT, R3, UR14, PT ;  /* 0x0000000e03007c0c */ /* 0x000fe2000bf06270 */
[----:B------:R-:W-:Y:S01]  /*2de0*/  IMAD.WIDE R112, R13, 0x2, R134 ;  /* 0x000000020d707825 */ /* 0x000fe200078e0286 */
[----:B------:R-:W-:Y:S02]  /*2df0*/  ISETP.GE.AND P2, PT, R106, UR14, PT ;  /* 0x0000000e6a007c0c */ /* 0x000fe4000bf46270 */
[----:B------:R-:W-:Y:S01]  /*2e00*/  PRMT R110, RZ, 0x7610, R110 ;  /* 0x00007610ff6e7816 */ /* 0x000fe2000000006e */
[----:B------:R-:W-:Y:S01]  /*2e10*/  IMAD.WIDE R130, R89, 0x2, R134 ;  /* 0x0000000259827825 */ /* 0x000fe200078e0286 */
[----:B------:R-:W-:-:S03]  /*2e20*/  PRMT R125, RZ, 0x7610, R125 ;  /* 0x00007610ff7d7816 */ /* 0x000fc6000000007d */
[----:B------:R-:W2:Y:S01]  /*2e30*/  @!P1 LDG.E.U16 R118, desc[UR16][R114.64] ;  /* 0x0000001072769981 */ /* 0x000ea2000c1e1500 */
[----:B------:R-:W-:Y:S01]  /*2e40*/  ISETP.GE.AND P1, PT, R109, UR14, PT ;  /* 0x0000000e6d007c0c */ /* 0x000fe2000bf26270 */
[----:B------:R-:W-:Y:S01]  /*2e50*/  IMAD.WIDE R138, R22, 0x2, R134 ;  /* 0x00000002168a7825 */ /* 0x000fe200078e0286 */
[----:B------:R-:W-:Y:S01]  /*2e60*/  PRMT R12, RZ, 0x7610, R12 ;  /* 0x00007610ff0c7816 */ /* 0x000fe2000000000c */
[----:B------:R-:W3:Y:S01]  /*2e70*/  @!P0 LDG.E.U16 R110, desc[UR16][R112.64] ;  /* 0x00000010706e8981 */ /* 0x000ee2000c1e1500 */
[----:B------:R-:W-:Y:S02]  /*2e80*/  ISETP.GE.AND P0, PT, R107, UR14, PT ;  /* 0x0000000e6b007c0c */ /* 0x000fe4000bf06270 */
[----:B------:R-:W-:Y:S01]  /*2e90*/  ISETP.GE.AND P3, PT, R108, UR14, PT ;  /* 0x0000000e6c007c0c */ /* 0x000fe2000bf66270 */
[----:B------:R0:W4:Y:S01]  /*2ea0*/  @!P2 LDG.E.U16 R125, desc[UR16][R130.64] ;  /* 0x00000010827da981 */ /* 0x000122000c1e1500 */
[----:B------:R-:W-:Y:S01]  /*2eb0*/  ISETP.GE.AND P2, PT, R7, UR14, PT ;  /* 0x0000000e07007c0c */ /* 0x000fe2000bf46270 */
[----:B------:R-:W-:Y:S01]  /*2ec0*/  IMAD.WIDE R136, R88, 0x2, R134 ;  /* 0x0000000258887825 */ /* 0x000fe200078e0286 */
[----:B------:R-:W-:-:S03]  /*2ed0*/  PRMT R117, RZ, 0x7610, R117 ;  /* 0x00007610ff757816 */ /* 0x000fc60000000075 */
[----:B------:R-:W5:Y:S01]  /*2ee0*/  @!P1 LDG.E.U16 R12, desc[UR16][R138.64] ;  /* 0x000000108a0c9981 */ /* 0x000f62000c1e1500 */
[----:B------:R-:W-:Y:S02]  /*2ef0*/  ISETP.GE.AND P1, PT, R6, UR14, PT ;  /* 0x0000000e06007c0c */ /* 0x000fe4000bf26270 */
[----:B------:R-:W-:Y:S01]  /*2f00*/  PRMT R123, RZ, 0x7610, R123 ;  /* 0x00007610ff7b7816 */ /* 0x000fe2000000007b */
[----:B0-----:R-:W-:Y:S01]  /*2f10*/  IMAD.WIDE R130, R21, 0x2, R134 ;  /* 0x0000000215827825 */ /* 0x001fe200078e0286 */
[----:B------:R0:W4:Y:S01]  /*2f20*/  @!P0 LDG.E.U16 R117, desc[UR16][R136.64] ;  /* 0x0000001088758981 */ /* 0x000122000c1e1500 */
[----:B------:R-:W-:Y:S02]  /*2f30*/  PRMT R222, RZ, 0x7610, R222 ;  /* 0x00007610ffde7816 */ /* 0x000fe400000000de */
[----:B------:R-:W-:Y:S01]  /*2f40*/  PRMT R112, RZ, 0x7610, R112 ;  /* 0x00007610ff707816 */ /* 0x000fe20000000070 */
[----:B------:R-:W4:Y:S01]  /*2f50*/  @!P2 LDG.E.U16 R123, desc[UR16][R130.64] ;  /* 0x00000010827ba981 */ /* 0x000f22000c1e1500 */
[----:B------:R-:W-:Y:S01]  /*2f60*/  ISETP.GE.AND P4, PT, R103, UR14, PT ;  /* 0x0000000e67007c0c */ /* 0x000fe2000bf86270 */
[----:B------:R-:W-:Y:S01]  /*2f70*/  IMAD.WIDE R120, R91, 0x2, R134 ;  /* 0x000000025b787825 */ /* 0x000fe200078e0286 */
[----:B------:R-:W-:-:S02]  /*2f80*/  ISETP.GE.AND P0, PT, R102, UR14, PT ;  /* 0x0000000e66007c0c */ /* 0x000fc4000bf06270 */
[----:B------:R-:W-:Y:S01]  /*2f90*/  ISETP.GE.AND P2, PT, R100, UR14, PT ;  /* 0x0000000e64007c0c */ /* 0x000fe2000bf46270 */
[----:B0-----:R-:W-:Y:S01]  /*2fa0*/  IMAD.WIDE R136, R23, 0x2, R134 ;  /* 0x0000000217887825 */ /* 0x001fe200078e0286 */
[----:B------:R0:W2:Y:S01]  /*2fb0*/  @!P3 LDG.E.U16 R112, desc[UR16][R120.64] ;  /* 0x000000107870b981 */ /* 0x0000a2000c1e1500 */
[----:B------:R-:W-:-:S03]  /*2fc0*/  PRMT R115, RZ, 0x7610, R115 ;  /* 0x00007610ff737816 */ /* 0x000fc60000000073 */
[----:B------:R-:W4:Y:S01]  /*2fd0*/  @!P1 LDG.E.U16 R222, desc[UR16][R136.64] ;  /* 0x0000001088de9981 */ /* 0x000f22000c1e1500 */
[----:B------:R-:W-:Y:S01]  /*2fe0*/  ISETP.GE.AND P1, PT, R96, UR14, PT ;  /* 0x0000000e60007c0c */ /* 0x000fe2000bf26270 */
[----:B------:R-:W-:Y:S01]  /*2ff0*/  IMAD.WIDE R132, R11, 0x2, R134 ;  /* 0x000000020b847825 */ /* 0x000fe200078e0286 */
[----:B------:R-:W-:Y:S02]  /*3000*/  PRMT R114, RZ, 0x7610, R114 ;  /* 0x00007610ff727816 */ /* 0x000fe40000000072 */
[----:B0-----:R-:W-:Y:S01]  /*3010*/  PRMT R121, RZ, 0x7610, R121 ;  /* 0x00007610ff797816 */ /* 0x001fe20000000079 */
[--C-:B------:R-:W-:Y:S01]  /*3020*/  IMAD.WIDE R142, R20, 0x2, R134.reuse ;  /* 0x00000002148e7825 */ /* 0x100fe200078e0286 */
[----:B------:R0:W4:Y:S03]  /*3030*/  @!P4 LDG.E.U16 R115, desc[UR16][R132.64] ;  /* 0x000000108473c981 */ /* 0x000126000c1e1500 */
[----:B------:R-:W-:Y:S01]  /*3040*/  IMAD.WIDE R138, R18, 0x2, R134 ;  /* 0x00000002128a7825 */ /* 0x000fe200078e0286 */
[----:B------:R-:W5:Y:S01]  /*3050*/  @!P0 LDG.E.U16 R114, desc[UR16][R142.64] ;  /* 0x000000108e728981 */ /* 0x000f62000c1e1500 */
[----:B------:R-:W-:-:S02]  /*3060*/  PRMT R220, RZ, 0x7610, R220 ;  /* 0x00007610ffdc7816 */ /* 0x000fc400000000dc */
[----:B------:R-:W-:Y:S01]  /*3070*/  ISETP.GE.AND P3, PT, R99, UR14, PT ;  /* 0x0000000e63007c0c */ /* 0x000fe2000bf66270 */
[----:B------:R-:W4:Y:S01]  /*3080*/  @!P2 LDG.E.U16 R121, desc[UR16][R138.64] ;  /* 0x000000108a79a981 */ /* 0x000f22000c1e1500 */
[----:B------:R-:W-:Y:S01]  /*3090*/  ISETP.GE.AND P0, PT, R97, UR14, PT ;  /* 0x0000000e61007c0c */ /* 0x000fe2000bf06270 */
[----:B0-----:R-:W-:Y:S01]  /*30a0*/  IMAD.WIDE R132, R19, 0x2, R134 ;  /* 0x0000000213847825 */ /* 0x001fe200078e0286 */
[----:B------:R-:W-:Y:S02]  /*30b0*/  ISETP.GE.AND P4, PT, R95, UR14, PT ;  /* 0x0000000e5f007c0c */ /* 0x000fe4000bf86270 */
[----:B------:R-:W-:Y:S02]  /*30c0*/  ISETP.GE.AND P2, PT, R98, UR14, PT ;  /* 0x0000000e62007c0c */ /* 0x000fe4000bf46270 */
[----:B------:R0:W4:Y:S01]  /*30d0*/  @!P1 LDG.E.U16 R220, desc[UR16][R132.64] ;  /* 0x0000001084dc9981 */ /* 0x000122000c1e1500 */
[----:B------:R-:W-:Y:S01]  /*30e0*/  PRMT R113, RZ, 0x7610, R113 ;  /* 0x00007610ff717816 */ /* 0x000fe20000000071 */
[----:B------:R-:W-:Y:S01]  /*30f0*/  IMAD.WIDE R140, R17, 0x2, R134 ;  /* 0x00000002118c7825 */ /* 0x000fe200078e0286 */
[----:B------:R-:W-:-:S02]  /*3100*/  PRMT R116, RZ, 0x7610, R116 ;  /* 0x00007610ff747816 */ /* 0x000fc40000000074 */
[----:B------:R-:W-:Y:S01]  /*3110*/  PRMT R119, RZ, 0x7610, R119 ;  /* 0x00007610ff777816 */ /* 0x000fe20000000077 */
[----:B------:R-:W-:Y:S01]  /*3120*/  IMAD.WIDE R130, R16, 0x2, R134 ;  /* 0x0000000210827825 */ /* 0x000fe200078e0286 */
[----:B------:R-:W4:Y:S03]  /*3130*/  @!P3 LDG.E.U16 R113, desc[UR16][R140.64] ;  /* 0x000000108c71b981 */ /* 0x000f26000c1e1500 */
[--C-:B0-----:R-:W-:Y:S01]  /*3140*/  IMAD.MOV.U32 R132, RZ, RZ, R111.reuse ;  /* 0x000000ffff847224 */ /* 0x101fe200078e006f */
[----:B------:R-:W-:Y:S01]  /*3150*/  PRMT R111, RZ, 0x7610, R111 ;  /* 0x00007610ff6f7816 */ /* 0x000fe2000000006f */
[--C-:B------:R-:W-:Y:S01]  /*3160*/  IMAD.WIDE R142, R14, 0x2, R134.reuse ;  /* 0x000000020e8e7825 */ /* 0x100fe200078e0286 */
[----:B------:R0:W4:Y:S03]  /*3170*/  @!P0 LDG.E.U16 R116, desc[UR16][R130.64] ;  /* 0x0000001082748981 */ /* 0x000126000c1e1500 */
[----:B------:R-:W-:Y:S01]  /*3180*/  IMAD.WIDE R136, R15, 0x2, R134 ;  /* 0x000000020f887825 */ /* 0x000fe200078e0286 */
[----:B------:R-:W4:Y:S04]  /*3190*/  @!P4 LDG.E.U16 R119, desc[UR16][R142.64] ;  /* 0x000000108e77c981 */ /* 0x000f28000c1e1500 */
[----:B------:R1:W4:Y:S01]  /*31a0*/  @!P2 LDG.E.U16 R111, desc[UR16][R136.64] ;  /* 0x00000010886fa981 */ /* 0x000322000c1e1500 */
[----:B------:R-:W-:Y:S01]  /*31b0*/  BAR.SYNC.DEFER_BLOCKING 0x0 ;  /* 0x0000000000007b1d */ /* 0x000fe20000010000 */
[----:B------:R-:W-:Y:S01]  /*31c0*/  ISETP.GE.AND P0, PT, R104, UR14, PT ;  /* 0x0000000e68007c0c */ /* 0x000fe2000bf06270 */
[----:B0-----:R-:W-:-:S02]  /*31d0*/  IMAD.MOV.U32 R130, RZ, RZ, R152 ;  /* 0x000000ffff827224 */ /* 0x001fc400078e0098 */
[----:B------:R-:W-:Y:S02]  /*31e0*/  IMAD.MOV.U32 R131, RZ, RZ, R155 ;  /* 0x000000ffff837224 */ /* 0x000fe400078e009b */
[----:B------:R-:W-:Y:S01]  /*31f0*/  IMAD.MOV.U32 R133, RZ, RZ, R150 ;  /* 0x000000ffff857224 */ /* 0x000fe200078e0096 */
[----:B------:R-:W-:Y:S01]  /*3200*/  PRMT R218, RZ, 0x7610, R218 ;  /* 0x00007610ffda7816 */ /* 0x000fe200000000da */
[----:B------:R-:W-:Y:S01]  /*3210*/  IMAD.WIDE R138, R9, 0x2, R130 ;  /* 0x00000002098a7825 */ /* 0x000fe200078e0282 */
[----:B------:R-:W-:-:S03]  /*3220*/  PRMT R206, RZ, 0x7610, R206 ;  /* 0x00007610ffce7816 */ /* 0x000fc600000000ce */
[----:B------:R-:W-:Y:S01]  /*3230*/  IMAD.WIDE R140, R9, 0x2, R132 ;  /* 0x00000002098c7825 */ /* 0x000fe200078e0284 */
[----:B------:R-:W-:-:S03]  /*3240*/  PRMT R216, RZ, 0x7610, R216 ;  /* 0x00007610ffd87816 */ /* 0x000fc600000000d8 */
[----:B-1----:R-:W-:Y:S02]  /*3250*/  IMAD.MOV.U32 R136, RZ, RZ, R126 ;  /* 0x000000ffff887224 */ /* 0x002fe400078e007e */
[----:B------:R-:W-:Y:S02]  /*3260*/  IMAD.MOV.U32 R137, RZ, RZ, R147 ;  /* 0x000000ffff897224 */ /* 0x000fe400078e0093 */
[----:B------:R-:W-:Y:S02]  /*3270*/  IMAD.MOV.U32 R142, RZ, RZ, R148 ;  /* 0x000000ffff8e7224 */ /* 0x000fe400078e0094 */
[----:B------:R-:W-:Y:S01]  /*3280*/  IMAD.MOV.U32 R143, RZ, RZ, R153 ;  /* 0x000000ffff8f7224 */ /* 0x000fe200078e0099 */
[----:B------:R0:W4:Y:S04]  /*3290*/  @!P0 LDG.E.U16 R218, desc[UR16][R140.64] ;  /* 0x000000108cda8981 */ /* 0x000128000c1e1500 */
[----:B------:R1:W4:Y:S01]  /*32a0*/  @!P0 LDG.E.U16 R206, desc[UR16][R138.64] ;  /* 0x000000108ace8981 */ /* 0x000322000c1e1500 */
[----:B------:R-:W-:Y:S01]  /*32b0*/  PRMT R214, RZ, 0x7610, R214 ;  /* 0x00007610ffd67816 */ /* 0x000fe200000000d6 */
[----:B------:R-:W-:Y:S01]  /*32c0*/  IMAD.WIDE R154, R9, 0x2, R136 ;  /* 0x00000002099a7825 */ /* 0x000fe200078e0288 */
[----:B------:R-:W-:-:S03]  /*32d0*/  PRMT R126, RZ, 0x7610, R126 ;  /* 0x00007610ff7e7816 */ /* 0x000fc6000000007e */
[----:B0-----:R-:W-:Y:S02]  /*32e0*/  IMAD.MOV.U32 R140, RZ, RZ, R146 ;  /* 0x000000ffff8c7224 */ /* 0x001fe400078e0092 */
[----:B------:R-:W-:Y:S02]  /*32f0*/  IMAD.MOV.U32 R141, RZ, RZ, R151 ;  /* 0x000000ffff8d7224 */ /* 0x000fe400078e0097 */
[--C-:B-1----:R-:W-:Y:S02]  /*3300*/  IMAD.MOV.U32 R138, RZ, RZ, R128.reuse ;  /* 0x000000ffff8a7224 */ /* 0x102fe400078e0080 */
[----:B------:R-:W-:Y:S01]  /*3310*/  IMAD.MOV.U32 R139, RZ, RZ, R149 ;  /* 0x000000ffff8b7224 */ /* 0x000fe200078e0095 */
[----:B------:R-:W-:Y:S01]  /*3320*/  PRMT R128, RZ, 0x7610, R128 ;  /* 0x00007610ff807816 */ /* 0x000fe20000000080 */
[----:B------:R-:W-:Y:S01]  /*3330*/  IMAD.WIDE R146, R9, 0x2, R144 ;  /* 0x0000000209927825 */ /* 0x000fe200078e0290 */
[----:B------:R-:W-:-:S03]  /*3340*/  PRMT R212, RZ, 0x7610, R212 ;  /* 0x00007610ffd47816 */ /* 0x000fc600000000d4 */
[C---:B------:R-:W-:Y:S01]  /*3350*/  IMAD.WIDE R148, R9.reuse, 0x2, R142 ;  /* 0x0000000209947825 */ /* 0x040fe200078e028e */
[----:B------:R0:W4:Y:S03]  /*3360*/  @!P0 LDG.E.U16 R216, desc[UR16][R146.64] ;  /* 0x0000001092d88981 */ /* 0x000126000c1e1500 */
[C---:B------:R-:W-:Y:S01]  /*3370*/  IMAD.WIDE R150, R9.reuse, 0x2, R140 ;  /* 0x0000000209967825 */ /* 0x040fe200078e028c */
[----:B------:R1:W4:Y:S03]  /*3380*/  @!P0 LDG.E.U16 R128, desc[UR16][R148.64] ;  /* 0x0000001094808981 */ /* 0x000326000c1e1500 */
[----:B------:R-:W-:Y:S01]  /*3390*/  IMAD.WIDE R152, R9, 0x2, R138 ;  /* 0x0000000209987825 */ /* 0x000fe200078e028a */
[----:B------:R1:W4:Y:S03]  /*33a0*/  @!P0 LDG.E.U16 R214, desc[UR16][R150.64] ;  /* 0x0000001096d68981 */ /* 0x000326000c1e1500 */
[----:B0-----:R-:W-:Y:S01]  /*33b0*/  IMAD.MOV.U32 R146, RZ, RZ, R158 ;  /* 0x000000ffff927224 */ /* 0x001fe200078e009e */
[----:B------:R0:W4:Y:S01]  /*33c0*/  @!P0 LDG.E.U16 R126, desc[UR16][R152.64] ;  /* 0x00000010987e8981 */ /* 0x000122000c1e1500 */
[----:B------:R-:W-:-:S02]  /*33d0*/  IMAD.MOV.U32 R147, RZ, RZ, R159 ;  /* 0x000000ffff937224 */ /* 0x000fc400078e009f */
[----:B-1----:R-:W-:Y:S01]  /*33e0*/  IMAD.MOV.U32 R148, RZ, RZ, R156 ;  /* 0x000000ffff947224 */ /* 0x002fe200078e009c */
[----:B------:R1:W4:Y:S01]  /*33f0*/  @!P0 LDG.E.U16 R212, desc[UR16][R154.64] ;  /* 0x000000109ad48981 */ /* 0x000322000c1e1500 */
[----:B------:R-:W-:Y:S02]  /*3400*/  IMAD.MOV.U32 R149, RZ, RZ, R157 ;  /* 0x000000ffff957224 */ /* 0x000fe400078e009d */
[----:B------:R-:W-:Y:S02]  /*3410*/  IMAD.MOV.U32 R150, RZ, RZ, R160 ;  /* 0x000000ffff967224 */ /* 0x000fe400078e00a0 */
[----:B------:R-:W-:Y:S02]  /*3420*/  IMAD.MOV.U32 R151, RZ, RZ, R161 ;  /* 0x000000ffff977224 */ /* 0x000fe400078e00a1 */
[----:B0-----:R-:W-:Y:S02]  /*3430*/  IMAD.MOV.U32 R152, RZ, RZ, R124 ;  /* 0x000000ffff987224 */ /* 0x001fe400078e007c */
[----:B------:R-:W-:-:S02]  /*3440*/  IMAD.MOV.U32 R153, RZ, RZ, R163 ;  /* 0x000000ffff997224 */ /* 0x000fc400078e00a3 */
[----:B-1----:R-:W-:Y:S02]  /*3450*/  IMAD.MOV.U32 R154, RZ, RZ, R122 ;  /* 0x000000ffff9a7224 */ /* 0x002fe400078e007a */
[----:B------:R-:W-:Y:S01]  /*3460*/  IMAD.MOV.U32 R155, RZ, RZ, R165 ;  /* 0x000000ffff9b7224 */ /* 0x000fe200078e00a5 */
[----:B------:R-:W-:Y:S01]  /*3470*/  PRMT R124, RZ, 0x7610, R124 ;  /* 0x00007610ff7c7816 */ /* 0x000fe2000000007c */
[C---:B------:R-:W-:Y:S01]  /*3480*/  IMAD.WIDE R158, R9.reuse, 0x2, R152 ;  /* 0x00000002099e7825 */ /* 0x040fe200078e0298 */
[----:B------:R-:W-:Y:S02]  /*3490*/  PRMT R210, RZ, 0x7610, R210 ;  /* 0x00007610ffd27816 */ /* 0x000fe400000000d2 */
[----:B------:R-:W-:Y:S01]  /*34a0*/  PRMT R122, RZ, 0x7610, R122 ;  /* 0x00007610ff7a7816 */ /* 0x000fe2000000007a */
[C---:B------:R-:W-:Y:S01]  /*34b0*/  IMAD.WIDE R156, R9.reuse, 0x2, R154 ;  /* 0x00000002099c7825 */ /* 0x040fe200078e029a */
[----:B------:R-:W-:Y:S02]  /*34c0*/  PRMT R208, RZ, 0x7610, R208 ;  /* 0x00007610ffd07816 */ /* 0x000fe400000000d0 */
[----:B------:R-:W-:Y:S01]  /*34d0*/  PRMT R120, RZ, 0x7610, R120 ;  /* 0x00007610ff787816 */ /* 0x000fe20000000078 */
        /* <DEDUP_REMOVED lines=87> */
[----:B---3--:R-:W-:Y:S02]  /*3a50*/  IMAD.MOV.U32 R190, RZ, RZ, R196 ;  /* 0x000000ffffbe7224 */ /* 0x008fe400078e00c4 */
        /* <DEDUP_REMOVED lines=13> */
[----:B------:R-:W3:Y:S03]  /*3b30*/  @!P0 LDG.E.U16 R246, desc[UR16][R196.64] ;  /* 0x00000010c4f68981 */ /* 0x000ee6000c1e1500 */
[C---:B------:R-:W-:Y:S01]  /*3b40*/  IMAD.WIDE R202, R9.reuse, 0x2, R188 ;  /* 0x0000000209ca7825 */ /* 0x040fe200078e02bc */
[----:B------:R-:W3:Y:S03]  /*3b50*/  @!P0 LDG.E.U16 R250, desc[UR16][R198.64] ;  /* 0x00000010c6fa8981 */ /* 0x000ee6000c1e1500 */
[----:B------:R-:W-:Y:S01]  /*3b60*/  IMAD.WIDE R204, R9, 0x2, R186 ;  /* 0x0000000209cc7825 */ /* 0x000fe200078e02ba */
[----:B------:R-:W3:Y:S04]  /*3b70*/  @!P0 LDG.E.U16 R127, desc[UR16][R200.64] ;  /* 0x00000010c87f8981 */ /* 0x000ee8000c1e1500 */
[----:B------:R-:W3:Y:S04]  /*3b80*/  @!P0 LDG.E.U16 R129, desc[UR16][R202.64] ;  /* 0x00000010ca818981 */ /* 0x000ee8000c1e1500 */
[----:B------:R-:W3:Y:S04]  /*3b90*/  @!P0 LDG.E.U16 R211, desc[UR16][R204.64] ;  /* 0x00000010ccd38981 */ /* 0x000ee8000c1e1500 */
[----:B------:R-:W-:Y:S04]  /*3ba0*/  STS.U16 [R5+UR13+0x2000], R110 ;  /* 0x0020006e05007988 */ /* 0x000fe8000800040d */
[----:B--2---:R-:W-:Y:S04]  /*3bb0*/  STS.U16 [R5+UR13+0x2400], R112 ;  /* 0x0024007005007988 */ /* 0x004fe8000800040d */
[----:B-----5:R-:W-:Y:S04]  /*3bc0*/  STS.U16 [R5+UR13+0x2800], R114 ;  /* 0x0028007205007988 */ /* 0x020fe8000800040d */
[----:B----4-:R-:W-:Y:S04]  /*3bd0*/  STS.U16 [R5+UR13+0x2c00], R116 ;  /* 0x002c007405007988 */ /* 0x010fe8000800040d */
[----:B------:R-:W-:Y:S04]  /*3be0*/  STS.U16 [R93+UR13+0x2100], R118 ;  /* 0x002100765d007988 */ /* 0x000fe8000800040d */
        /* <DEDUP_REMOVED lines=11> */
[----:B------:R-:W-:Y:S04]  /*3ca0*/  STS.U16 [R5+UR13], R218 ;  /* 0x000000da05007988 */ /* 0x000fe8000800040d */
        /* <DEDUP_REMOVED lines=26> */
[----:B---3--:R-:W-:Y:S04]  /*3e50*/  STS.U16 [R93+UR13+0x1700], R246 ;  /* 0x001700f65d007988 */ /* 0x008fe8000800040d */
[----:B------:R-:W-:Y:S04]  /*3e60*/  STS.U16 [R93+UR13+0x1900], R250 ;  /* 0x001900fa5d007988 */ /* 0x000fe8000800040d */
[----:B------:R-:W-:Y:S04]  /*3e70*/  STS.U16 [R93+UR13+0x1b00], R127 ;  /* 0x001b007f5d007988 */ /* 0x000fe8000800040d */
[----:B------:R0:W-:Y:S04]  /*3e80*/  STS.U16 [R93+UR13+0x1d00], R129 ;  /* 0x001d00815d007988 */ /* 0x0001e8000800040d */
[----:B------:R1:W-:Y:S01]  /*3e90*/  STS.U16 [R93+UR13+0x1f00], R211 ;  /* 0x001f00d35d007988 */ /* 0x0003e2000800040d */
[----:B------:R2:W-:Y:S06]  /*3ea0*/  MEMBAR.ALL.CTA ;  /* 0x0000000000007992 */ /* 0x0005ec0000008000 */
[----:B--2---:R-:W2:Y:S02]  /*3eb0*/  FENCE.VIEW.ASYNC.S ;  /* 0x00000000000073c6 */ /* 0x004ea40000000000 */
[----:B--2---:R-:W-:Y:S06]  /*3ec0*/  BAR.SYNC.DEFER_BLOCKING 0x0 ;  /* 0x0000000000007b1d */ /* 0x004fec0000010000 */
[----:B------:R-:W-:Y:S01]  /*3ed0*/  UMOV UR20, UR4 ;  /* 0x0000000400147c82 */ /* 0x000fe20008000000 */
[----:B------:R-:W-:Y:S01]  /*3ee0*/  UMOV UR21, 0x40000040 ;  /* 0x4000004000157882 */ /* 0x000fe20000000000 */
[----:B------:R-:W-:Y:S01]  /*3ef0*/  UMOV UR22, UR6 ;  /* 0x0000000600167c82 */ /* 0x000fe20008000000 */
[----:B------:R-:W-:Y:S01]  /*3f00*/  UMOV UR23, 0x80000020 ;  /* 0x8000002000177882 */ /* 0x000fe20000000000 */
[----:B------:R-:W-:-:S06]  /*3f10*/  WARPGROUP.ARRIVE ;  /* 0x00000000000079c5 */ /* 0x000fcc0000000000 */
[----:B------:R-:W-:Y:S01]  /*3f20*/  HGMMA.64x128x16.F32 R24, gdesc[UR20].tnspA, R24 ;  /* 0x21e00000141879f0 */ /* 0x000fe20008700818 */
[----:B------:R-:W-:Y:S02]  /*3f30*/  VIADD R101, R101, 0xffffffff ;  /* 0xffffffff65657836 */ /* 0x000fe40000000000 */
[----:B------:R-:W-:-:S03]  /*3f40*/  IMAD.WIDE R182, R8, 0x2, R182 ;  /* 0x0000000208b67825 */ /* 0x000fc600078e02b6 */
[----:B------:R-:W-:Y:S01]  /*3f50*/  ISETP.NE.U32.AND P0, PT, R101, RZ, PT ;  /* 0x000000ff6500720c */ /* 0x000fe20003f05070 */
[----:B------:R-:W-:-:S05]  /*3f60*/  IMAD.WIDE R200, R8, 0x2, R194 ;  /* 0x0000000208c87825 */ /* 0x000fca00078e02c2 */
[----:B------:R-:W-:Y:S01]  /*3f70*/  HGMMA.64x128x16.F32 R24, gdesc[UR8].tnspA, R24, gsb0 ;  /* 0x21e00000081879f0 */ /* 0x000fe20008000818 */
[----:B------:R-:W-:Y:S02]  /*3f80*/  IMAD.MOV.U32 R194, RZ, RZ, R182 ;  /* 0x000000ffffc27224 */ /* 0x000fe400078e00b6 */
[----:B------:R-:W-:Y:S02]  /*3f90*/  IMAD.MOV.U32 R195, RZ, RZ, R183 ;  /* 0x000000ffffc37224 */ /* 0x000fe400078e00b7 */
[----:B------:R-:W-:-:S04]  /*3fa0*/  IMAD.WIDE R178, R8, 0x2, R178 ;  /* 0x0000000208b27825 */ /* 0x000fc800078e02b2 */
[----:B------:R-:W-:-:S04]  /*3fb0*/  IMAD.WIDE R182, R8, 0x2, R166 ;  /* 0x0000000208b67825 */ /* 0x000fc800078e02a6 */
[----:B------:R-:W-:Y:S01]  /*3fc0*/  IMAD.WIDE R168, R8, 0x2, R168 ;  /* 0x0000000208a87825 */ /* 0x000fe200078e02a8 */
[----:B------:R-:W-:-:S03]  /*3fd0*/  UIADD3 UR14, UR14, -0x20, URZ ;  /* 0xffffffe00e0e7890 */ /* 0x000fc6000fffe03f */
[----:B0-----:R-:W-:-:S04]  /*3fe0*/  IMAD.WIDE R128, R8, 0x2, R192 ;  /* 0x0000000208807825 */ /* 0x001fc800078e02c0 */
[----:B------:R-:W-:-:S04]  /*3ff0*/  IMAD.WIDE R198, R8, 0x2, R186 ;  /* 0x0000000208c67825 */ /* 0x000fc800078e02ba */
        /* <DEDUP_REMOVED lines=8> */
[----:B------:R-:W-:Y:S02]  /*4080*/  IMAD.MOV.U32 R190, RZ, RZ, R178 ;  /* 0x000000ffffbe7224 */ /* 0x000fe400078e00b2 */
[----:B------:R-:W-:Y:S02]  /*4090*/  IMAD.MOV.U32 R191, RZ, RZ, R179 ;  /* 0x000000ffffbf7224 */ /* 0x000fe400078e00b3 */
[----:B------:R-:W-:Y:S02]  /*40a0*/  IMAD.MOV.U32 R185, RZ, RZ, R183 ;  /* 0x000000ffffb97224 */ /* 0x000fe400078e00b7 */
        /* <DEDUP_REMOVED lines=19> */
[----:B------:R-:W-:Y:S01]  /*41e0*/  IMAD.WIDE R156, R8, 0x2, R148 ;  /* 0x00000002089c7825 */ /* 0x000fe200078e0294 */
[----:B------:R-:W-:-:S03]  /*41f0*/  WARPGROUP.DEPBAR.LE gsb0, 0x0 ;  /* 0x00008000000079c5 */ /* 0x000fc60000010000 */
[----:B------:R-:W-:Y:S02]  /*4200*/  IMAD.MOV.U32 R160, RZ, RZ, R150 ;  /* 0x000000ffffa07224 */ /* 0x000fe400078e0096 */
[----:B------:R-:W-:Y:S02]  /*4210*/  IMAD.MOV.U32 R161, RZ, RZ, R151 ;  /* 0x000000ffffa17224 */ /* 0x000fe400078e0097 */
[----:B------:R-:W-:Y:S02]  /*4220*/  IMAD.MOV.U32 R124, RZ, RZ, R152 ;  /* 0x000000ffff7c7224 */ /* 0x000fe400078e0098 */
[----:B------:R-:W-:Y:S02]  /*4230*/  IMAD.MOV.U32 R163, RZ, RZ, R153 ;  /* 0x000000ffffa37224 */ /* 0x000fe400078e0099 */
[----:B------:R-:W-:Y:S02]  /*4240*/  IMAD.MOV.U32 R165, RZ, RZ, R155 ;  /* 0x000000ffffa57224 */ /* 0x000fe400078e009b */
[----:B------:R-:W-:-:S02]  /*4250*/  IMAD.MOV.U32 R122, RZ, RZ, R154 ;  /* 0x000000ffff7a7224 */ /* 0x000fc400078e009a */
[----:B------:R-:W-:Y:S02]  /*4260*/  IMAD.MOV.U32 R126, RZ, RZ, R136 ;  /* 0x000000ffff7e7224 */ /* 0x000fe400078e0088 */
[----:B------:R-:W-:Y:S02]  /*4270*/  IMAD.MOV.U32 R147, RZ, RZ, R137 ;  /* 0x000000ffff937224 */ /* 0x000fe400078e0089 */
[----:B------:R-:W-:Y:S02]  /*4280*/  IMAD.MOV.U32 R128, RZ, RZ, R138 ;  /* 0x000000ffff807224 */ /* 0x000fe400078e008a */
[----:B------:R-:W-:Y:S02]  /*4290*/  IMAD.MOV.U32 R149, RZ, RZ, R139 ;  /* 0x000000ffff957224 */ /* 0x000fe400078e008b */
[----:B------:R-:W-:-:S04]  /*42a0*/  IMAD.WIDE R144, R8, 0x2, R144 ;  /* 0x0000000208907825 */ /* 0x000fc800078e0290 */
        /* <DEDUP_REMOVED lines=8> */
[----:B------:R-:W-:Y:S01]  /*4330*/  IMAD.MOV.U32 R150, RZ, RZ, R133 ;  /* 0x000000ffff967224 */ /* 0x000fe200078e0085 */
[----:B-1----:R-:W-:Y:S06]  /*4340*/  @P0 BRA `(.L_x_1) ;  /* 0xffffffe800940947 */ /* 0x002fec000383ffff */
[----:B------:R-:W-:Y:S02]  /*4350*/  F2FP.F16.F32.PACK_AB R83, R87, R83 ;  /* 0x000000535753723e */ /* 0x000fe400000000ff */
[----:B------:R-:W-:Y:S02]  /*4360*/  F2FP.F16.F32.PACK_AB R82, R86, R82 ;  /* 0x000000525652723e */ /* 0x000fe400000000ff */
[----:B------:R-:W-:Y:S02]  /*4370*/  F2FP.F16.F32.PACK_AB R81, R85, R81 ;  /* 0x000000515551723e */ /* 0x000fe400000000ff */
[----:B------:R-:W-:Y:S02]  /*4380*/  F2FP.F16.F32.PACK_AB R80, R84, R80 ;  /* 0x000000505450723e */ /* 0x000fe400000000ff */
[----:B------:R-:W-:Y:S02]  /*4390*/  F2FP.F16.F32.PACK_AB R75, R79, R75 ;  /* 0x0000004b4f4b723e */ /* 0x000fe400000000ff */
[----:B------:R-:W-:-:S02]  /*43a0*/  F2FP.F16.F32.PACK_AB R74, R78, R74 ;  /* 0x0000004a4e4a723e */ /* 0x000fc400000000ff */
        /* <DEDUP_REMOVED lines=25> */
[----:B------:R-:W-:-:S07]  /*4540*/  F2FP.F16.F32.PACK_AB R8, R28, R24 ;  /* 0x000000181c08723e */ /* 0x000fce00000000ff */
.L_x_0:
[----:B------:R-:W-:Y:S01]  /*4550*/  BAR.SYNC.DEFER_BLOCKING 0x0 ;  /* 0x0000000000007b1d */ /* 0x000fe20000010000 */
[----:B------:R-:W-:Y:S01]  /*4560*/  IMAD.SHL.U32 R5, R0, 0x80, RZ ;  /* 0x0000008000057824 */ /* 0x000fe200078e00ff */
[----:B------:R-:W-:Y:S01]  /*4570*/  LOP3.LUT R3, R4, UR12, R3, 0xfe, !PT ;  /* 0x0000000c04037c12 */ /* 0x000fe2000f8efe03 */
[C---:B------:R-:W-:Y:S02]  /*4580*/  IMAD.SHL.U32 R29, R0.reuse, 0x10, RZ ;  /* 0x00000010001d7824 */ /* 0x040fe400078e00ff */
[----:B------:R-:W-:Y:S01]  /*4590*/  IMAD.SHL.U32 R0, R0, 0x8, RZ ;  /* 0x0000000800007824 */ /* 0x000fe200078e00ff */
[----:B------:R-:W-:Y:S01]  /*45a0*/  LOP3.LUT R5, R5, 0x400, RZ, 0xc0, !PT ;  /* 0x0000040005057812 */ /* 0x000fe200078ec0ff */
[----:B------:R-:W-:Y:S01]  /*45b0*/  ULDC UR4, c[0x0][0x244] ;  /* 0x0000910000047ab9 */ /* 0x000fe20000000800 */
[----:B------:R-:W-:Y:S01]  /*45c0*/  LOP3.LUT R4, R29, 0x70, RZ, 0xc0, !PT ;  /* 0x000000701d047812 */ /* 0x000fe200078ec0ff */
[----:B------:R-:W-:Y:S01]  /*45d0*/  IMAD R28, R2, UR4, RZ ;  /* 0x00000004021c7c24 */ /* 0x000fe2000f8e02ff */
[----:B------:R-:W-:Y:S01]  /*45e0*/  LOP3.LUT R0, R0, 0x380, RZ, 0xc0, !PT ;  /* 0x0000038000007812 */ /* 0x000fe200078ec0ff */
[----:B------:R-:W-:Y:S01]  /*45f0*/  ULDC.64 UR6, c[0x0][0x228] ;  /* 0x00008a0000067ab9 */ /* 0x000fe20000000a00 */
[----:B------:R-:W-:Y:S01]  /*4600*/  IADD3 R5, R5, UR13, R4 ;  /* 0x0000000d05057c10 */ /* 0x000fe2000fffe004 */
[----:B------:R-:W-:Y:S01]  /*4610*/  ULDC.64 UR4, c[0x0][0x220] ;  /* 0x0000880000047ab9 */ /* 0x000fe20000000a00 */
[----:B------:R-:W-:-:S02]  /*4620*/  LOP3.LUT R29, R29, 0x7f0, RZ, 0xc0, !PT ;  /* 0x000007f01d1d7812 */ /* 0x000fc400078ec0ff */
[----:B------:R-:W-:Y:S01]  /*4630*/  ISETP.GE.AND P0, PT, R2, UR6, PT ;  /* 0x0000000602007c0c */ /* 0x000fe2000bf06270 */
[----:B------:R-:W-:Y:S01]  /*4640*/  IMAD.IADD R36, R0, 0x1, R5 ;  /* 0x0000000100247824 */ /* 0x000fe200078e0205 */
[C---:B------:R-:W-:Y:S01]  /*4650*/  LOP3.LUT R4, R3.reuse, 0x6, RZ, 0xfc, !PT ;  /* 0x0000000603047812 */ /* 0x040fe200078efcff */
[----:B------:R-:W0:Y:S01]  /*4660*/  LDC R0, c[0x0][0x248] ;  /* 0x00009200ff007b82 */ /* 0x000e220000000800 */
[----:B------:R-:W-:Y:S02]  /*4670*/  LEA R2, P2, R28, UR4, 0x1 ;  /* 0x000000041c027c11 */ /* 0x000fe4000f8408ff */
[----:B------:R-:W-:Y:S01]  /*4680*/  ISETP.LT.AND P4, PT, R4, UR7, !P0 ;  /* 0x0000000704007c0c */ /* 0x000fe2000c781270 */
[----:B------:R-:W-:Y:S01]  /*4690*/  STSM.16.M88.4 [R36], R8 ;  /* 0x0000000824007844 */ /* 0x000fe20000000200 */
[C---:B------:R-:W-:Y:S02]  /*46a0*/  LOP3.LUT R7, R3.reuse, 0x2, RZ, 0xfc, !PT ;  /* 0x0000000203077812 */ /* 0x040fe400078efcff */
[C---:B------:R-:W-:Y:S01]  /*46b0*/  LOP3.LUT R6, R3.reuse, 0x4, RZ, 0xfc, !PT ;  /* 0x0000000403067812 */ /* 0x040fe200078efcff */
[----:B------:R-:W-:Y:S01]  /*46c0*/  BAR.SYNC.DEFER_BLOCKING 0x0 ;  /* 0x0000000000007b1d */ /* 0x000fe20000010000 */
[----:B------:R-:W-:-:S02]  /*46d0*/  LOP3.LUT R4, R3, 0x8, RZ, 0xfc, !PT ;  /* 0x0000000803047812 */ /* 0x000fc400078efcff */
[----:B------:R-:W-:Y:S02]  /*46e0*/  LEA.HI.X.SX32 R28, R28, UR5, 0x1, P2 ;  /* 0x000000051c1c7c11 */ /* 0x000fe400090f0eff */
[----:B------:R-:W-:Y:S02]  /*46f0*/  ISETP.LT.AND P1, PT, R7, UR7, !P0 ;  /* 0x0000000707007c0c */ /* 0x000fe4000c721270 */
[----:B------:R-:W-:Y:S02]  /*4700*/  ISETP.LT.AND P5, PT, R6, UR7, !P0 ;  /* 0x0000000706007c0c */ /* 0x000fe4000c7a1270 */
[----:B------:R-:W-:Y:S02]  /*4710*/  ISETP.LT.AND P3, PT, R4, UR7, !P0 ;  /* 0x0000000704007c0c */ /* 0x000fe4000c761270 */
[C---:B------:R-:W-:Y:S02]  /*4720*/  ISETP.LT.AND P2, PT, R3.reuse, UR7, !P0 ;  /* 0x0000000703007c0c */ /* 0x040fe4000c741270 */
[C---:B------:R-:W-:Y:S01]  /*4730*/  LOP3.LUT R37, R3.reuse, 0xc, RZ, 0xfc, !PT ;  /* 0x0000000c03257812 */ /* 0x040fe200078efcff */
[C---:B0-----:R-:W-:Y:S01]  /*4740*/  IMAD R5, R3.reuse, R0, RZ ;  /* 0x0000000003057224 */ /* 0x041fe200078e02ff */
[----:B------:R-:W-:-:S04]  /*4750*/  LOP3.LUT R38, R3, 0x12, RZ, 0xfc, !PT ;  /* 0x0000001203267812 */ /* 0x000fc800078efcff */
[C---:B------:R-:W-:Y:S01]  /*4760*/  LEA R30, P6, R5.reuse, R2, 0x1 ;  /* 0x00000002051e7211 */ /* 0x040fe200078c08ff */
[----:B------:R-:W0:Y:S03]  /*4770*/  LDS.128 R44, [R29+UR13] ;  /* 0x0000000d1d2c7984 */ /* 0x000e260008000c00 */
[----:B------:R-:W-:Y:S01]  /*4780*/  LEA.HI.X.SX32 R31, R5, R28, 0x1, P6 ;  /* 0x0000001c051f7211 */ /* 0x000fe200030f0eff */
[----:B------:R-:W-:Y:S06]  /*4790*/  BAR.SYNC.DEFER_BLOCKING 0x0 ;  /* 0x0000000000007b1d */ /* 0x000fec0000010000 */
[----:B------:R1:W-:Y:S02]  /*47a0*/  STSM.16.M88.4 [R36], R32 ;  /* 0x0000002024007844 */ /* 0x0003e40000000200 */
[----:B------:R-:W-:Y:S01]  /*47b0*/  BAR.SYNC.DEFER_BLOCKING 0x0 ;  /* 0x0000000000007b1d */ /* 0x000fe20000010000 */
[----:B-1----:R-:W-:Y:S01]  /*47c0*/  IMAD R33, R0, 0x2, R5 ;  /* 0x0000000200217824 */ /* 0x002fe200078e0205 */
[----:B------:R-:W-:-:S03]  /*47d0*/  LOP3.LUT R34, R3, 0xa, RZ, 0xfc, !PT ;  /* 0x0000000a03227812 */ /* 0x000fc600078efcff */
[----:B------:R-:W-:Y:S01]  /*47e0*/  IMAD R35, R0, 0x2, R33 ;  /* 0x0000000200237824 */ /* 0x000fe200078e0221 */
[----:B------:R-:W-:-:S03]  /*47f0*/  LEA R32, P6, R33, R2, 0x1 ;  /* 0x0000000221207211 */ /* 0x000fc600078c08ff */
[----:B------:R-:W-:Y:S01]  /*4800*/  IMAD R39, R0, 0x2, R35 ;  /* 0x0000000200277824 */ /* 0x000fe200078e0223 */
[----:B------:R-:W-:Y:S01]  /*4810*/  LEA.HI.X.SX32 R33, R33, R28, 0x1, P6 ;  /* 0x0000001c21217211 */ /* 0x000fe200030f0eff */
[----:B------:R-:W1:Y:S01]  /*4820*/  LDS.128 R24, [R29+UR13] ;  /* 0x0000000d1d187984 */ /* 0x000e620008000c00 */
[----:B------:R-:W-:Y:S06]  /*4830*/  BAR.SYNC.DEFER_BLOCKING 0x0 ;  /* 0x0000000000007b1d */ /* 0x000fec0000010000 */
[----:B------:R-:W-:Y:S02]  /*4840*/  STSM.16.M88.4 [R36], R40 ;  /* 0x0000002824007844 */ /* 0x000fe40000000200 */
[----:B------:R-:W-:Y:S06]  /*4850*/  BAR.SYNC.DEFER_BLOCKING 0x0 ;  /* 0x0000000000007b1d */ /* 0x000fec0000010000 */
[----:B------:R-:W2:Y:S02]  /*4860*/  LDS.128 R20, [R29+UR13] ;  /* 0x0000000d1d147984 */ /* 0x000ea40008000c00 */
[----:B------:R-:W-:Y:S06]  /*4870*/  BAR.SYNC.DEFER_BLOCKING 0x0 ;  /* 0x0000000000007b1d */ /* 0x000fec0000010000 */
[----:B------:R-:W-:Y:S02]  /*4880*/  STSM.16.M88.4 [R36], R48 ;  /* 0x0000003024007844 */ /* 0x000fe40000000200 */
[----:B------:R-:W-:Y:S06]  /*4890*/  BAR.SYNC.DEFER_BLOCKING 0x0 ;  /* 0x0000000000007b1d */ /* 0x000fec0000010000 */
[----:B------:R-:W3:Y:S02]  /*48a0*/  LDS.128 R16, [R29+UR13] ;  /* 0x0000000d1d107984 */ /* 0x000ee40008000c00 */
[----:B------:R-:W-:Y:S06]  /*48b0*/  BAR.SYNC.DEFER_BLOCKING 0x0 ;  /* 0x0000000000007b1d */ /* 0x000fec0000010000 */
[----:B------:R-:W-:Y:S02]  /*48c0*/  STSM.16.M88.4 [R36], R56 ;  /* 0x0000003824007844 */ /* 0x000fe40000000200 */
[----:B------:R-:W-:Y:S06]  /*48d0*/  BAR.SYNC.DEFER_BLOCKING 0x0 ;  /* 0x0000000000007b1d */ /* 0x000fec0000010000 */
[----:B------:R-:W4:Y:S02]  /*48e0*/  LDS.128 R12, [R29+UR13] ;  /* 0x0000000d1d0c7984 */ /* 0x000f240008000c00 */
[----:B------:R-:W-:Y:S06]  /*48f0*/  BAR.SYNC.DEFER_BLOCKING 0x0 ;  /* 0x0000000000007b1d */ /* 0x000fec0000010000 */
[----:B------:R-:W-:Y:S02]  /*4900*/  STSM.16.M88.4 [R36], R64 ;  /* 0x0000004024007844 */ /* 0x000fe40000000200 */
[----:B------:R-:W-:Y:S06]  /*4910*/  BAR.SYNC.DEFER_BLOCKING 0x0 ;  /* 0x0000000000007b1d */ /* 0x000fec0000010000 */
[----:B------:R-:W5:Y:S02]  /*4920*/  LDS.128 R8, [R29+UR13] ;  /* 0x0000000d1d087984 */ /* 0x000f640008000c00 */
[----:B------:R-:W-:Y:S06]  /*4930*/  BAR.SYNC.DEFER_BLOCKING 0x0 ;  /* 0x0000000000007b1d */ /* 0x000fec0000010000 */
[----:B------:R-:W-:Y:S02]  /*4940*/  STSM.16.M88.4 [R36], R72 ;  /* 0x0000004824007844 */ /* 0x000fe40000000200 */
[----:B------:R-:W-:Y:S06]  /*4950*/  BAR.SYNC.DEFER_BLOCKING 0x0 ;  /* 0x0000000000007b1d */ /* 0x000fec0000010000 */
[----:B------:R-:W5:Y:S02]  /*4960*/  LDS.128 R4, [R29+UR13] ;  /* 0x0000000d1d047984 */ /* 0x000f640008000c00 */
[----:B------:R-:W-:Y:S06]  /*4970*/  BAR.SYNC.DEFER_BLOCKING 0x0 ;  /* 0x0000000000007b1d */ /* 0x000fec0000010000 */
[----:B------:R1:W-:Y:S02]  /*4980*/  STSM.16.M88.4 [R36], R80 ;  /* 0x0000005024007844 */ /* 0x0003e40000000200 */
[----:B------:R-:W-:Y:S06]  /*4990*/  BAR.SYNC.DEFER_BLOCKING 0x0 ;  /* 0x0000000000007b1d */ /* 0x000fec0000010000 */
[----:B0-----:R0:W-:Y:S01]  /*49a0*/  @P2 STG.E.U16 desc[UR16][R30.64], R44 ;  /* 0x0000002c1e002986 */ /* 0x0011e2000c101510 */
[----:B------:R-:W-:-:S02]  /*49b0*/  ISETP.LT.AND P2, PT, R34, UR7, !P0 ;  /* 0x0000000722007c0c */ /* 0x000fc4000c741270 */
[----:B------:R-:W-:Y:S01]  /*49c0*/  LEA R34, P6, R35, R2, 0x1 ;  /* 0x0000000223227211 */ /* 0x000fe200078c08ff */
[----:B------:R2:W-:Y:S01]  /*49d0*/  @P1 STG.E.U16 desc[UR16][R32.64], R45 ;  /* 0x0000002d20001986 */ /* 0x0005e2000c101510 */
[----:B------:R-:W-:Y:S02]  /*49e0*/  ISETP.LT.AND P1, PT, R37, UR7, !P0 ;  /* 0x0000000725007c0c */ /* 0x000fe4000c721270 */
[----:B------:R-:W-:Y:S02]  /*49f0*/  LEA.HI.X.SX32 R35, R35, R28, 0x1, P6 ;  /* 0x0000001c23237211 */ /* 0x000fe400030f0eff */
[----:B-1----:R-:W-:Y:S02]  /*4a00*/  LEA R36, P6, R39, R2, 0x1 ;  /* 0x0000000227247211 */ /* 0x002fe400078c08ff */
[----:B0-----:R-:W-:Y:S01]  /*4a10*/  LOP3.LUT R30, R3, 0xe, RZ, 0xfc, !PT ;  /* 0x0000000e031e7812 */ /* 0x001fe200078efcff */
[----:B------:R-:W-:Y:S01]  /*4a20*/  IMAD R31, R0, 0x2, R39 ;  /* 0x00000002001f7824 */ /* 0x000fe200078e0227 */
[----:B------:R-:W-:Y:S01]  /*4a30*/  LEA.HI.X.SX32 R37, R39, R28, 0x1, P6 ;  /* 0x0000001c27257211 */ /* 0x000fe200030f0eff */
[----:B------:R0:W-:Y:S01]  /*4a40*/  @P5 STG.E.U16 desc[UR16][R34.64], R46 ;  /* 0x0000002e22005986 */ /* 0x0001e2000c101510 */
[----:B------:R-:W-:Y:S01]  /*4a50*/  ISETP.LT.AND P5, PT, R30, UR7, !P0 ;  /* 0x000000071e007c0c */ /* 0x000fe2000c7a1270 */
[----:B------:R-:W-:Y:S01]  /*4a60*/  IMAD R39, R0, 0x2, R31 ;  /* 0x0000000200277824 */ /* 0x000fe200078e021f */
[----:B------:R-:W-:Y:S01]  /*4a70*/  LEA R30, P6, R31, R2, 0x1 ;  /* 0x000000021f1e7211 */ /* 0x000fe200078c08ff */
[----:B------:R1:W-:Y:S01]  /*4a80*/  @P4 STG.E.U16 desc[UR16][R36.64], R47 ;  /* 0x0000002f24004986 */ /* 0x0003e2000c101510 */
[----:B--2---:R-:W-:-:S02]  /*4a90*/  LOP3.LUT R32, R3, 0x10, RZ, 0xfc, !PT ;  /* 0x0000001003207812 */ /* 0x004fc400078efcff */
[----:B------:R-:W-:Y:S02]  /*4aa0*/  LEA.HI.X.SX32 R31, R31, R28, 0x1, P6 ;  /* 0x0000001c1f1f7211 */ /* 0x000fe400030f0eff */
[----:B------:R-:W-:Y:S02]  /*4ab0*/  ISETP.LT.AND P4, PT, R32, UR7, !P0 ;  /* 0x0000000720007c0c */ /* 0x000fe4000c781270 */
[C---:B------:R-:W-:Y:S02]  /*4ac0*/  LEA R32, P6, R39.reuse, R2, 0x1 ;  /* 0x0000000227207211 */ /* 0x040fe400078c08ff */
[----:B------:R-:W-:Y:S02]  /*4ad0*/  PRMT R44, R44, 0x7632, R44 ;  /* 0x000076322c2c7816 */ /* 0x000fe4000000002c */
[----:B------:R-:W-:Y:S01]  /*4ae0*/  LEA.HI.X.SX32 R33, R39, R28, 0x1, P6 ;  /* 0x0000001c27217211 */ /* 0x000fe200030f0eff */
[C---:B------:R-:W-:Y:S01]  /*4af0*/  IMAD R39, R0.reuse, 0x2, R39 ;  /* 0x0000000200277824 */ /* 0x040fe200078e0227 */
[----:B------:R-:W-:Y:S01]  /*4b00*/  PRMT R45, R45, 0x7632, R45 ;  /* 0x000076322d2d7816 */ /* 0x000fe2000000002d */
[----:B------:R2:W-:Y:S01]  /*4b10*/  @P3 STG.E.U16 desc[UR16][R30.64], R44 ;  /* 0x0000002c1e003986 */ /* 0x0005e2000c101510 */
[----:B0-----:R-:W-:Y:S01]  /*4b20*/  LOP3.LUT R35, R3, 0x14, RZ, 0xfc, !PT ;  /* 0x0000001403237812 */ /* 0x001fe200078efcff */
[----:B-1----:R-:W-:Y:S01]  /*4b30*/  IMAD R37, R0, 0x2, R39 ;  /* 0x0000000200257824 */ /* 0x002fe200078e0227 */
[----:B------:R-:W-:Y:S01]  /*4b40*/  LEA R34, P6, R39, R2, 0x1 ;  /* 0x0000000227227211 */ /* 0x000fe200078c08ff */
[----:B------:R0:W-:Y:S01]  /*4b50*/  @P2 STG.E.U16 desc[UR16][R32.64], R45 ;  /* 0x0000002d20002986 */ /* 0x0001e2000c101510 */
[----:B------:R-:W-:-:S02]  /*4b60*/  ISETP.LT.AND P2, PT, R35, UR7, !P0 ;  /* 0x0000000723007c0c */ /* 0x000fc4000c741270 */
[----:B------:R-:W-:Y:S02]  /*4b70*/  PRMT R46, R46, 0x7632, R46 ;  /* 0x000076322e2e7816 */ /* 0x000fe4000000002e */
[----:B------:R-:W-:Y:S01]  /*4b80*/  LEA.HI.X.SX32 R35, R39, R28, 0x1, P6 ;  /* 0x0000001c27237211 */ /* 0x000fe200030f0eff */
[C---:B------:R-:W-:Y:S01]  /*4b90*/  IMAD R39, R0.reuse, 0x2, R37 ;  /* 0x0000000200277824 */ /* 0x040fe200078e0225 */
[----:B------:R-:W-:Y:S02]  /*4ba0*/  LOP3.LUT R36, R3, 0x16, RZ, 0xfc, !PT ;  /* 0x0000001603247812 */ /* 0x000fe400078efcff */
[----:B--2---:R-:W-:Y:S01]  /*4bb0*/  LEA R30, P6, R37, R2, 0x1 ;  /* 0x00000002251e7211 */ /* 0x004fe200078c08ff */
[----:B------:R-:W-:Y:S01]  /*4bc0*/  @P1 STG.E.U16 desc[UR16][R34.64], R46 ;  /* 0x0000002e22001986 */ /* 0x000fe2000c101510 */
[----:B------:R-:W-:Y:S02]  /*4bd0*/  PRMT R47, R47, 0x7632, R47 ;  /* 0x000076322f2f7816 */ /* 0x000fe4000000002f */
[----:B------:R-:W-:Y:S01]  /*4be0*/  LEA.HI.X.SX32 R31, R37, R28, 0x1, P6 ;  /* 0x0000001c251f7211 */ /* 0x000fe200030f0eff */
[----:B------:R-:W-:Y:S01]  /*4bf0*/  IMAD R37, R0, 0x2, R39 ;  /* 0x0000000200257824 */ /* 0x000fe200078e0227 */
[----:B------:R-:W-:-:S02]  /*4c00*/  ISETP.LT.AND P1, PT, R36, UR7, !P0 ;  /* 0x0000000724007c0c */ /* 0x000fc4000c721270 */
[----:B------:R-:W-:Y:S01]  /*4c10*/  LOP3.LUT R36, R3, 0x18, RZ, 0xfc, !PT ;  /* 0x0000001803247812 */ /* 0x000fe200078efcff */
[----:B------:R1:W-:Y:S01]  /*4c20*/  @P5 STG.E.U16 desc[UR16][R30.64], R47 ;  /* 0x0000002f1e005986 */ /* 0x0003e2000c101510 */
[C---:B0-----:R-:W-:Y:S02]  /*4c30*/  LEA R32, P6, R39.reuse, R2, 0x1 ;  /* 0x0000000227207211 */ /* 0x041fe400078c08ff */
[----:B------:R-:W-:Y:S02]  /*4c40*/  ISETP.LT.AND P3, PT, R38, UR7, !P0 ;  /* 0x0000000726007c0c */ /* 0x000fe4000c761270 */
[----:B------:R-:W-:Y:S01]  /*4c50*/  LEA.HI.X.SX32 R33, R39, R28, 0x1, P6 ;  /* 0x0000001c27217211 */ /* 0x000fe200030f0eff */
[----:B------:R-:W-:Y:S01]  /*4c60*/  IMAD R39, R0, 0x2, R37 ;  /* 0x0000000200277824 */ /* 0x000fe200078e0225 */
[----:B------:R-:W-:Y:S02]  /*4c70*/  ISETP.LT.AND P5, PT, R36, UR7, !P0 ;  /* 0x0000000724007c0c */ /* 0x000fe4000c7a1270 */
[----:B------:R-:W-:Y:S01]  /*4c80*/  LEA R36, P6, R37, R2, 0x1 ;  /* 0x0000000225247211 */ /* 0x000fe200078c08ff */
[----:B------:R-:W-:Y:S01]  /*4c90*/  IMAD R41, R0, 0x2, R39 ;  /* 0x0000000200297824 */ /* 0x000fe200078e0227 */
[----:B------:R0:W-:Y:S01]  /*4ca0*/  @P4 STG.E.U16 desc[UR16][R32.64], R24 ;  /* 0x0000001820004986 */ /* 0x0001e2000c101510 */
[----:B-1----:R-:W-:-:S02]  /*4cb0*/  LOP3.LUT R31, R3, 0x1c, RZ, 0xfc, !PT ;  /* 0x0000001c031f7812 */ /* 0x002fc400078efcff */
[----:B------:R-:W-:Y:S02]  /*4cc0*/  LEA.HI.X.SX32 R37, R37, R28, 0x1, P6 ;  /* 0x0000001c25257211 */ /* 0x000fe400030f0eff */
[----:B------:R-:W-:Y:S02]  /*4cd0*/  LEA R34, P6, R39, R2, 0x1 ;  /* 0x0000000227227211 */ /* 0x000fe400078c08ff */
[----:B------:R-:W-:Y:S01]  /*4ce0*/  LOP3.LUT R38, R3, 0x1a, RZ, 0xfc, !PT ;  /* 0x0000001a03267812 */ /* 0x000fe200078efcff */
[----:B------:R1:W-:Y:S01]  /*4cf0*/  @P3 STG.E.U16 desc[UR16][R36.64], R25 ;  /* 0x0000001924003986 */ /* 0x0003e2000c101510 */
[----:B------:R-:W-:Y:S02]  /*4d00*/  LEA.HI.X.SX32 R35, R39, R28, 0x1, P6 ;  /* 0x0000001c27237211 */ /* 0x000fe400030f0eff */
[----:B------:R-:W-:Y:S02]  /*4d10*/  LEA R30, P6, R41, R2, 0x1 ;  /* 0x00000002291e7211 */ /* 0x000fe400078c08ff */
[----:B------:R-:W-:Y:S01]  /*4d20*/  ISETP.LT.AND P3, PT, R31, UR7, !P0 ;  /* 0x000000071f007c0c */ /* 0x000fe2000c761270 */
[----:B------:R2:W-:Y:S01]  /*4d30*/  @P2 STG.E.U16 desc[UR16][R34.64], R26 ;  /* 0x0000001a22002986 */ /* 0x0005e2000c101510 */
[----:B------:R-:W-:Y:S01]  /*4d40*/  LEA.HI.X.SX32 R31, R41, R28, 0x1, P6 ;  /* 0x0000001c291f7211 */ /* 0x000fe200030f0eff */
[----:B------:R-:W-:Y:S01]  /*4d50*/  IMAD R41, R0, 0x2, R41 ;  /* 0x0000000200297824 */ /* 0x000fe200078e0229 */
[----:B0-----:R-:W-:-:S02]  /*4d60*/  LOP3.LUT R33, R3, 0x20, RZ, 0xfc, !PT ;  /* 0x0000002003217812 */ /* 0x001fc400078efcff */
[----:B------:R-:W-:Y:S01]  /*4d70*/  ISETP.LT.AND P4, PT, R38, UR7, !P0 ;  /* 0x0000000726007c0c */ /* 0x000fe2000c781270 */
[C---:B-1----:R-:W-:Y:S01]  /*4d80*/  IMAD R37, R0.reuse, 0x2, R41 ;  /* 0x0000000200257824 */ /* 0x042fe200078e0229 */
[----:B------:R-:W-:Y:S01]  /*4d90*/  LEA R32, P6, R41, R2, 0x1 ;  /* 0x0000000229207211 */ /* 0x000fe200078c08ff */
[----:B------:R0:W-:Y:S01]  /*4da0*/  @P1 STG.E.U16 desc[UR16][R30.64], R27 ;  /* 0x0000001b1e001986 */ /* 0x0001e2000c101510 */
[----:B------:R-:W-:Y:S02]  /*4db0*/  ISETP.LT.AND P1, PT, R33, UR7, !P0 ;  /* 0x0000000721007c0c */ /* 0x000fe4000c721270 */
[----:B------:R-:W-:Y:S01]  /*4dc0*/  LEA.HI.X.SX32 R33, R41, R28, 0x1, P6 ;  /* 0x0000001c29217211 */ /* 0x000fe200030f0eff */
[----:B--2---:R-:W-:Y:S01]  /*4dd0*/  IMAD R35, R0, 0x2, R37 ;  /* 0x0000000200237824 */ /* 0x004fe200078e0225 */
[C---:B------:R-:W-:Y:S02]  /*4de0*/  LOP3.LUT R34, R3.reuse, 0x22, RZ, 0xfc, !PT ;  /* 0x0000002203227812 */ /* 0x040fe400078efcff */
[----:B------:R-:W-:-:S02]  /*4df0*/  LOP3.LUT R38, R3, 0x1e, RZ, 0xfc, !PT ;  /* 0x0000001e03267812 */ /* 0x000fc400078efcff */
[----:B------:R-:W-:Y:S02]  /*4e00*/  PRMT R36, R25, 0x7632, R36 ;  /* 0x0000763219247816 */ /* 0x000fe40000000024 */
[----:B------:R-:W-:Y:S02]  /*4e10*/  ISETP.LT.AND P2, PT, R38, UR7, !P0 ;  /* 0x0000000726007c0c */ /* 0x000fe4000c741270 */
[----:B0-----:R-:W-:Y:S02]  /*4e20*/  PRMT R31, R24, 0x7632, R31 ;  /* 0x00007632181f7816 */ /* 0x001fe4000000001f */
[----:B------:R-:W-:-:S03]  /*4e30*/  LEA R24, P6, R37, R2, 0x1 ;  /* 0x0000000225187211 */ /* 0x000fc600078c08ff */
[----:B------:R0:W-:Y:S01]  /*4e40*/  @P5 STG.E.U16 desc[UR16][R32.64], R31 ;  /* 0x0000001f20005986 */ /* 0x0001e2000c101510 */
[----:B------:R-:W-:Y:S01]  /*4e50*/  LEA.HI.X.SX32 R25, R37, R28, 0x1, P6 ;  /* 0x0000001c25197211 */ /* 0x000fe200030f0eff */
[----:B------:R-:W-:Y:S01]  /*4e60*/  IMAD R37, R0, 0x2, R35 ;  /* 0x0000000200257824 */ /* 0x000fe200078e0223 */
[----:B------:R-:W-:Y:S02]  /*4e70*/  ISETP.LT.AND P5, PT, R34, UR7, !P0 ;  /* 0x0000000722007c0c */ /* 0x000fe4000c7a1270 */
[----:B------:R-:W-:Y:S01]  /*4e80*/  LEA R30, P6, R35, R2, 0x1 ;  /* 0x00000002231e7211 */ /* 0x000fe200078c08ff */
[----:B------:R1:W-:Y:S01]  /*4e90*/  @P4 STG.E.U16 desc[UR16][R24.64], R36 ;  /* 0x0000002418004986 */ /* 0x0003e2000c101510 */
[----:B------:R-:W-:-:S04]  /*4ea0*/  LOP3.LUT R34, R3, 0x24, RZ, 0xfc, !PT ;  /* 0x0000002403227812 */ /* 0x000fc800078efcff */
[----:B------:R-:W-:Y:S01]  /*4eb0*/  ISETP.LT.AND P4, PT, R34, UR7, !P0 ;  /* 0x0000000722007c0c */ /* 0x000fe2000c781270 */
[C---:B0-----:R-:W-:Y:S01]  /*4ec0*/  IMAD R33, R0.reuse, 0x2, R37 ;  /* 0x0000000200217824 */ /* 0x041fe200078e0225 */
[----:B------:R-:W-:Y:S02]  /*4ed0*/  LEA.HI.X.SX32 R31, R35, R28, 0x1, P6 ;  /* 0x0000001c231f7211 */ /* 0x000fe400030f0eff */
[----:B------:R-:W-:Y:S02]  /*4ee0*/  LEA R34, P6, R37, R2, 0x1 ;  /* 0x0000000225227211 */ /* 0x000fe400078c08ff */
[----:B------:R-:W-:Y:S01]  /*4ef0*/  PRMT R32, R27, 0x7632, R32 ;  /* 0x000076321b207816 */ /* 0x000fe20000000020 */
[----:B------:R-:W-:Y:S01]  /*4f00*/  IMAD R27, R0, 0x2, R33 ;  /* 0x00000002001b7824 */ /* 0x000fe200078e0221 */
[----:B-1----:R-:W-:Y:S02]  /*4f10*/  PRMT R25, R26, 0x7632, R25 ;  /* 0x000076321a197816 */ /* 0x002fe40000000019 */
[----:B------:R-:W-:-:S02]  /*4f20*/  LOP3.LUT R26, R3, 0x26, RZ, 0xfc, !PT ;  /* 0x00000026031a7812 */ /* 0x000fc400078efcff */
[----:B------:R-:W-:Y:S01]  /*4f30*/  LEA.HI.X.SX32 R35, R37, R28, 0x1, P6 ;  /* 0x0000001c25237211 */ /* 0x000fe200030f0eff */
[----:B------:R0:W-:Y:S01]  /*4f40*/  @P3 STG.E.U16 desc[UR16][R30.64], R25 ;  /* 0x000000191e003986 */ /* 0x0001e2000c101510 */
[----:B------:R-:W-:Y:S02]  /*4f50*/  ISETP.LT.AND P3, PT, R26, UR7, !P0 ;  /* 0x000000071a007c0c */ /* 0x000fe4000c761270 */
[----:B------:R-:W-:Y:S01]  /*4f60*/  LEA R24, P6, R33, R2, 0x1 ;  /* 0x0000000221187211 */ /* 0x000fe200078c08ff */
[----:B------:R1:W-:Y:S01]  /*4f70*/  @P2 STG.E.U16 desc[UR16][R34.64], R32 ;  /* 0x0000002022002986 */ /* 0x0003e2000c101510 */
[----:B------:R-:W-:-:S04]  /*4f80*/  LOP3.LUT R26, R3, 0x28, RZ, 0xfc, !PT ;  /* 0x00000028031a7812 */ /* 0x000fc800078efcff */
[----:B------:R-:W-:Y:S02]  /*4f90*/  ISETP.LT.AND P2, PT, R26, UR7, !P0 ;  /* 0x000000071a007c0c */ /* 0x000fe4000c741270 */
[----:B0-----:R-:W-:Y:S01]  /*4fa0*/  LEA.HI.X.SX32 R25, R33, R28, 0x1, P6 ;  /* 0x0000001c21197211 */ /* 0x001fe200030f0eff */
[----:B------:R-:W-:Y:S01]  /*4fb0*/  IMAD R31, R0, 0x2, R27 ;  /* 0x00000002001f7824 */ /* 0x000fe200078e021b */
[----:B------:R-:W-:Y:S02]  /*4fc0*/  LOP3.LUT R30, R3, 0x2a, RZ, 0xfc, !PT ;  /* 0x0000002a031e7812 */ /* 0x000fe400078efcff */
[C---:B------:R-:W-:Y:S01]  /*4fd0*/  LEA R26, P6, R27.reuse, R2, 0x1 ;  /* 0x000000021b1a7211 */ /* 0x040fe200078c08ff */
[----:B------:R0:W-:Y:S01]  /*4fe0*/  @P1 STG.E.U16 desc[UR16][R24.64], R20 ;  /* 0x0000001418001986 */ /* 0x0001e2000c101510 */
[----:B------:R-:W-:Y:S01]  /*4ff0*/  ISETP.LT.AND P1, PT, R30, UR7, !P0 ;  /* 0x000000071e007c0c */ /* 0x000fe2000c721270 */
[----:B------:R-:W-:Y:S01]  /*5000*/  IMAD R37, R0, 0x2, R31 ;  /* 0x0000000200257824 */ /* 0x000fe200078e021f */
[----:B------:R-:W-:-:S02]  /*5010*/  LEA.HI.X.SX32 R27, R27, R28, 0x1, P6 ;  /* 0x0000001c1b1b7211 */ /* 0x000fc400030f0eff */
[----:B------:R-:W-:Y:S02]  /*5020*/  LEA R30, P6, R31, R2, 0x1 ;  /* 0x000000021f1e7211 */ /* 0x000fe400078c08ff */
[----:B------:R-:W-:Y:S01]  /*5030*/  LOP3.LUT R33, R3, 0x2c, RZ, 0xfc, !PT ;  /* 0x0000002c03217812 */ /* 0x000fe200078efcff */
[----:B------:R2:W-:Y:S01]  /*5040*/  @P5 STG.E.U16 desc[UR16][R26.64], R21 ;  /* 0x000000151a005986 */ /* 0x0005e2000c101510 */
[----:B------:R-:W-:Y:S02]  /*5050*/  LEA.HI.X.SX32 R31, R31, R28, 0x1, P6 ;  /* 0x0000001c1f1f7211 */ /* 0x000fe400030f0eff */
[----:B-1----:R-:W-:Y:S01]  /*5060*/  LEA R32, P6, R37, R2, 0x1 ;  /* 0x0000000225207211 */ /* 0x002fe200078c08ff */
[C---:B0-----:R-:W-:Y:S01]  /*5070*/  IMAD R25, R0.reuse, 0x2, R37 ;  /* 0x0000000200197824 */ /* 0x041fe200078e0225 */
[----:B------:R-:W-:Y:S01]  /*5080*/  LOP3.LUT R24, R3, 0x2e, RZ, 0xfc, !PT ;  /* 0x0000002e03187812 */ /* 0x000fe200078efcff */
[----:B------:R0:W-:Y:S01]  /*5090*/  @P4 STG.E.U16 desc[UR16][R30.64], R22 ;  /* 0x000000161e004986 */ /* 0x0001e2000c101510 */
[----:B------:R-:W-:Y:S01]  /*50a0*/  ISETP.LT.AND P5, PT, R33, UR7, !P0 ;  /* 0x0000000721007c0c */ /* 0x000fe2000c7a1270 */
[----:B------:R-:W-:Y:S01]  /*50b0*/  IMAD R35, R0, 0x2, R25 ;  /* 0x0000000200237824 */ /* 0x000fe200078e0219 */
[----:B------:R-:W-:-:S02]  /*50c0*/  LEA.HI.X.SX32 R33, R37, R28, 0x1, P6 ;  /* 0x0000001c25217211 */ /* 0x000fc400030f0eff */
[----:B------:R-:W-:Y:S02]  /*50d0*/  ISETP.LT.AND P4, PT, R24, UR7, !P0 ;  /* 0x0000000718007c0c */ /* 0x000fe4000c781270 */
[----:B------:R-:W-:Y:S01]  /*50e0*/  LEA R24, P6, R25, R2, 0x1 ;  /* 0x0000000219187211 */ /* 0x000fe200078c08ff */
[----:B------:R1:W-:Y:S01]  /*50f0*/  @P3 STG.E.U16 desc[UR16][R32.64], R23 ;  /* 0x0000001720003986 */ /* 0x0003e2000c101510 */
[----:B--2---:R-:W-:Y:S02]  /*5100*/  LOP3.LUT R26, R3, 0x30, RZ, 0xfc, !PT ;  /* 0x00000030031a7812 */ /* 0x004fe400078efcff */
[----:B------:R-:W-:Y:S02]  /*5110*/  LEA.HI.X.SX32 R25, R25, R28, 0x1, P6 ;  /* 0x0000001c19197211 */ /* 0x000fe400030f0eff */
[----:B------:R-:W-:Y:S02]  /*5120*/  PRMT R27, R20, 0x7632, R27 ;  /* 0x00007632141b7816 */ /* 0x000fe4000000001b */
[----:B------:R-:W-:-:S02]  /*5130*/  ISETP.LT.AND P3, PT, R26, UR7, !P0 ;  /* 0x000000071a007c0c */ /* 0x000fc4000c761270 */
[----:B------:R-:W-:Y:S01]  /*5140*/  LEA R26, P6, R35, R2, 0x1 ;  /* 0x00000002231a7211 */ /* 0x000fe200078c08ff */
[----:B------:R2:W-:Y:S01]  /*5150*/  @P2 STG.E.U16 desc[UR16][R24.64], R27 ;  /* 0x0000001b18002986 */ /* 0x0005e2000c101510 */
[----:B------:R-:W-:Y:S02]  /*5160*/  LOP3.LUT R20, R3, 0x32, RZ, 0xfc, !PT ;  /* 0x0000003203147812 */ /* 0x000fe400078efcff */
[----:B0-----:R-:W-:Y:S02]  /*5170*/  PRMT R30, R21, 0x7632, R30 ;  /* 0x00007632151e7816 */ /* 0x001fe4000000001e */
[----:B------:R-:W-:Y:S02]  /*5180*/  ISETP.LT.AND P2, PT, R20, UR7, !P0 ;  /* 0x0000000714007c0c */ /* 0x000fe4000c741270 */
[----:B------:R-:W-:Y:S02]  /*5190*/  LOP3.LUT R21, R3, 0x34, RZ, 0xfc, !PT ;  /* 0x0000003403157812 */ /* 0x000fe400078efcff */
[----:B-1----:R-:W-:-:S02]  /*51a0*/  PRMT R32, R22, 0x7632, R32 ;  /* 0x0000763216207816 */ /* 0x002fc40000000020 */
[----:B------:R-:W-:Y:S02]  /*51b0*/  PRMT R33, R23, 0x7632, R33 ;  /* 0x0000763217217816 */ /* 0x000fe40000000021 */
[----:B--2---:R-:W-:Y:S01]  /*51c0*/  LEA.HI.X.SX32 R27, R35, R28, 0x1, P6 ;  /* 0x0000001c231b7211 */ /* 0x004fe200030f0eff */
[----:B------:R-:W-:Y:S01]  /*51d0*/  IMAD R35, R0, 0x2, R35 ;  /* 0x0000000200237824 */ /* 0x000fe200078e0223 */
[----:B------:R-:W-:-:S03]  /*51e0*/  LOP3.LUT R24, R3, 0x36, RZ, 0xfc, !PT ;  /* 0x0000003603187812 */ /* 0x000fc600078efcff */
[C---:B------:R-:W-:Y:S01]  /*51f0*/  IMAD R31, R0.reuse, 0x2, R35 ;  /* 0x00000002001f7824 */ /* 0x040fe200078e0223 */
[----:B------:R-:W-:Y:S01]  /*5200*/  LEA R20, P6, R35, R2, 0x1 ;  /* 0x0000000223147211 */ /* 0x000fe200078c08ff */
[----:B------:R0:W-:Y:S01]  /*5210*/  @P1 STG.E.U16 desc[UR16][R26.64], R30 ;  /* 0x0000001e1a001986 */ /* 0x0001e2000c101510 */
[----:B------:R-:W-:Y:S01]  /*5220*/  ISETP.LT.AND P1, PT, R21, UR7, !P0 ;  /* 0x0000000715007c0c */ /* 0x000fe2000c721270 */
[----:B------:R-:W-:Y:S01]  /*5230*/  IMAD R25, R0, 0x2, R31 ;  /* 0x0000000200197824 */ /* 0x000fe200078e021f */
[----:B------:R-:W-:Y:S02]  /*5240*/  LEA.HI.X.SX32 R21, R35, R28, 0x1, P6 ;  /* 0x0000001c23157211 */ /* 0x000fe400030f0eff */
[----:B------:R-:W-:-:S03]  /*5250*/  LEA R22, P6, R31, R2, 0x1 ;  /* 0x000000021f167211 */ /* 0x000fc600078c08ff */
[----:B------:R-:W-:Y:S01]  /*5260*/  @P5 STG.E.U16 desc[UR16][R20.64], R32 ;  /* 0x0000002014005986 */ /* 0x000fe2000c101510 */
[----:B------:R-:W-:Y:S02]  /*5270*/  LEA.HI.X.SX32 R23, R31, R28, 0x1, P6 ;  /* 0x0000001c1f177211 */ /* 0x000fe400030f0eff */
[----:B------:R-:W-:Y:S01]  /*5280*/  ISETP.LT.AND P5, PT, R24, UR7, !P0 ;  /* 0x0000000718007c0c */ /* 0x000fe2000c7a1270 */
[C---:B0-----:R-:W-:Y:S01]  /*5290*/  IMAD R27, R0.reuse, 0x2, R25 ;  /* 0x00000002001b7824 */ /* 0x041fe200078e0219 */
[----:B------:R-:W-:Y:S01]  /*52a0*/  LOP3.LUT R26, R3, 0x38, RZ, 0xfc, !PT ;  /* 0x00000038031a7812 */ /* 0x000fe200078efcff */
[----:B------:R0:W-:Y:S01]  /*52b0*/  @P4 STG.E.U16 desc[UR16][R22.64], R33 ;  /* 0x0000002116004986 */ /* 0x0001e2000c101510 */
[C---:B------:R-:W-:Y:S01]  /*52c0*/  LEA R24, P6, R25.reuse, R2, 0x1 ;  /* 0x0000000219187211 */ /* 0x040fe200078c08ff */
[----:B------:R-:W-:Y:S01]  /*52d0*/  IMAD R31, R0, 0x2, R27 ;  /* 0x00000002001f7824 */ /* 0x000fe200078e021b */
[----:B------:R-:W-:Y:S02]  /*52e0*/  ISETP.LT.AND P4, PT, R26, UR7, !P0 ;  /* 0x000000071a007c0c */ /* 0x000fe4000c781270 */
[----:B------:R-:W-:-:S02]  /*52f0*/  LEA.HI.X.SX32 R25, R25, R28, 0x1, P6 ;  /* 0x0000001c19197211 */ /* 0x000fc400030f0eff */
[----:B------:R-:W-:Y:S02]  /*5300*/  LEA R26, P6, R27, R2, 0x1 ;  /* 0x000000021b1a7211 */ /* 0x000fe400078c08ff */
[----:B------:R-:W-:Y:S01]  /*5310*/  LOP3.LUT R30, R3, 0x3a, RZ, 0xfc, !PT ;  /* 0x0000003a031e7812 */ /* 0x000fe200078efcff */
[----:B---3--:R1:W-:Y:S01]  /*5320*/  @P3 STG.E.U16 desc[UR16][R24.64], R16 ;  /* 0x0000001018003986 */ /* 0x0083e2000c101510 */
[----:B------:R-:W-:Y:S01]  /*5330*/  LEA.HI.X.SX32 R27, R27, R28, 0x1, P6 ;  /* 0x0000001c1b1b7211 */ /* 0x000fe200030f0eff */
[----:B0-----:R-:W-:Y:S01]  /*5340*/  IMAD R33, R0, 0x2, R31 ;  /* 0x0000000200217824 */ /* 0x001fe200078e021f */
[----:B------:R-:W-:Y:S02]  /*5350*/  LEA R20, P6, R31, R2, 0x1 ;  /* 0x000000021f147211 */ /* 0x000fe400078c08ff */
[----:B------:R-:W-:Y:S01]  /*5360*/  LOP3.LUT R23, R3, 0x3c, RZ, 0xfc, !PT ;  /* 0x0000003c03177812 */ /* 0x000fe200078efcff */
[----:B------:R0:W-:Y:S01]  /*5370*/  @P2 STG.E.U16 desc[UR16][R26.64], R17 ;  /* 0x000000111a002986 */ /* 0x0001e2000c101510 */
[----:B------:R-:W-:-:S02]  /*5380*/  LEA.HI.X.SX32 R21, R31, R28, 0x1, P6 ;  /* 0x0000001c1f157211 */ /* 0x000fc400030f0eff */
[----:B------:R-:W-:Y:S02]  /*5390*/  LEA R22, P6, R33, R2, 0x1 ;  /* 0x0000000221167211 */ /* 0x000fe400078c08ff */
[----:B------:R-:W-:Y:S01]  /*53a0*/  ISETP.LT.AND P2, PT, R23, UR7, !P0 ;  /* 0x0000000717007c0c */ /* 0x000fe2000c741270 */
[----:B------:R2:W-:Y:S01]  /*53b0*/  @P1 STG.E.U16 desc[UR16][R20.64], R18 ;  /* 0x0000001214001986 */ /* 0x0005e2000c101510 */
[----:B------:R-:W-:Y:S01]  /*53c0*/  LEA.HI.X.SX32 R23, R33, R28, 0x1, P6 ;  /* 0x0000001c21177211 */ /* 0x000fe200030f0eff */
[----:B------:R-:W-:Y:S01]  /*53d0*/  IMAD R33, R0, 0x2, R33 ;  /* 0x0000000200217824 */ /* 0x000fe200078e0221 */
[----:B-1----:R-:W-:Y:S02]  /*53e0*/  LOP3.LUT R25, R3, 0x40, RZ, 0xfc, !PT ;  /* 0x0000004003197812 */ /* 0x002fe400078efcff */
[----:B------:R-:W-:Y:S01]  /*53f0*/  ISETP.LT.AND P3, PT, R30, UR7, !P0 ;  /* 0x000000071e007c0c */ /* 0x000fe2000c761270 */
[----:B0-----:R-:W-:Y:S01]  /*5400*/  IMAD R27, R0, 0x2, R33 ;  /* 0x00000002001b7824 */ /* 0x001fe200078e0221 */
[----:B------:R-:W-:Y:S01]  /*5410*/  LEA R24, P6, R33, R2, 0x1 ;  /* 0x0000000221187211 */ /* 0x000fe200078c08ff */
[----:B------:R0:W-:Y:S01]  /*5420*/  @P5 STG.E.U16 desc[UR16][R22.64], R19 ;  /* 0x0000001316005986 */ /* 0x0001e2000c101510 */
[----:B------:R-:W-:-:S02]  /*5430*/  LOP3.LUT R30, R3, 0x3e, RZ, 0xfc, !PT ;  /* 0x0000003e031e7812 */ /* 0x000fc400078efcff */
[----:B------:R-:W-:Y:S01]  /*5440*/  ISETP.LT.AND P5, PT, R25, UR7, !P0 ;  /* 0x0000000719007c0c */ /* 0x000fe2000c7a1270 */
[----:B--2---:R-:W-:Y:S01]  /*5450*/  IMAD R21, R0, 0x2, R27 ;  /* 0x0000000200157824 */ /* 0x004fe200078e021b */
[----:B------:R-:W-:Y:S02]  /*5460*/  PRMT R26, R16, 0x7632, R26 ;  /* 0x00007632101a7816 */ /* 0x000fe4000000001a */
[----:B------:R-:W-:Y:S02]  /*5470*/  LEA.HI.X.SX32 R25, R33, R28, 0x1, P6 ;  /* 0x0000001c21197211 */ /* 0x000fe400030f0eff */
[----:B------:R-:W-:Y:S02]  /*5480*/  LEA R16, P6, R27, R2, 0x1 ;  /* 0x000000021b107211 */ /* 0x000fe400078c08ff */
[----:B------:R-:W-:Y:S01]  /*5490*/  LOP3.LUT R20, R3, 0x42, RZ, 0xfc, !PT ;  /* 0x0000004203147812 */ /* 0x000fe200078efcff */
[----:B------:R1:W-:Y:S01]  /*54a0*/  @P4 STG.E.U16 desc[UR16][R24.64], R26 ;  /* 0x0000001a18004986 */ /* 0x0003e2000c101510 */
[----:B------:R-:W-:Y:S01]  /*54b0*/  ISETP.LT.AND P1, PT, R30, UR7, !P0 ;  /* 0x000000071e007c0c */ /* 0x000fe2000c721270 */
[----:B0-----:R-:W-:Y:S01]  /*54c0*/  IMAD R23, R0, 0x2, R21 ;  /* 0x0000000200177824 */ /* 0x001fe200078e0215 */
[----:B------:R-:W-:-:S02]  /*54d0*/  PRMT R30, R17, 0x7632, R30 ;  /* 0x00007632111e7816 */ /* 0x000fc4000000001e */
[----:B------:R-:W-:Y:S02]  /*54e0*/  LEA.HI.X.SX32 R17, R27, R28, 0x1, P6 ;  /* 0x0000001c1b117211 */ /* 0x000fe400030f0eff */
[----:B------:R-:W-:Y:S02]  /*54f0*/  ISETP.LT.AND P4, PT, R20, UR7, !P0 ;  /* 0x0000000714007c0c */ /* 0x000fe4000c781270 */
[----:B------:R-:W-:Y:S01]  /*5500*/  LEA R20, P6, R21, R2, 0x1 ;  /* 0x0000000215147211 */ /* 0x000fe200078c08ff */
[----:B------:R0:W-:Y:S01]  /*5510*/  @P3 STG.E.U16 desc[UR16][R16.64], R30 ;  /* 0x0000001e10003986 */ /* 0x0001e2000c101510 */
[----:B------:R-:W-:Y:S01]  /*5520*/  LOP3.LUT R22, R3, 0x44, RZ, 0xfc, !PT ;  /* 0x0000004403167812 */ /* 0x000fe200078efcff */
[----:B-1----:R-:W-:Y:S01]  /*5530*/  IMAD R25, R0, 0x2, R23 ;  /* 0x0000000200197824 */ /* 0x002fe200078e0217 */
[----:B------:R-:W-:Y:S02]  /*5540*/  LEA.HI.X.SX32 R21, R21, R28, 0x1, P6 ;  /* 0x0000001c15157211 */ /* 0x000fe400030f0eff */
[----:B------:R-:W-:-:S02]  /*5550*/  ISETP.LT.AND P3, PT, R22, UR7, !P0 ;  /* 0x0000000716007c0c */ /* 0x000fc4000c761270 */
[----:B------:R-:W-:Y:S02]  /*5560*/  LEA R22, P6, R23, R2, 0x1 ;  /* 0x0000000217167211 */ /* 0x000fe400078c08ff */
[----:B------:R-:W-:Y:S01]  /*5570*/  PRMT R26, R19, 0x7632, R26 ;  /* 0x00007632131a7816 */ /* 0x000fe2000000001a */
[----:B------:R-:W-:Y:S01]  /*5580*/  IMAD R19, R0, 0x2, R25 ;  /* 0x0000000200137824 */ /* 0x000fe200078e0219 */
[----:B------:R-:W-:Y:S02]  /*5590*/  LEA.HI.X.SX32 R23, R23, R28, 0x1, P6 ;  /* 0x0000001c17177211 */ /* 0x000fe400030f0eff */
[----:B0-----:R-:W-:Y:S02]  /*55a0*/  PRMT R17, R18, 0x7632, R17 ;  /* 0x0000763212117816 */ /* 0x001fe40000000011 */
[----:B------:R-:W-:Y:S02]  /*55b0*/  LOP3.LUT R18, R3, 0x46, RZ, 0xfc, !PT ;  /* 0x0000004603127812 */ /* 0x000fe400078efcff */
[----:B------:R-:W-:Y:S01]  /*55c0*/  LEA R16, P6, R25, R2, 0x1 ;  /* 0x0000000219107211 */ /* 0x000fe200078c08ff */
[----:B------:R0:W-:Y:S01]  /*55d0*/  @P2 STG.E.U16 desc[UR16][R20.64], R17 ;  /* 0x0000001114002986 */ /* 0x0001e2000c101510 */
[----:B------:R-:W-:-:S02]  /*55e0*/  ISETP.LT.AND P2, PT, R18, UR7, !P0 ;  /* 0x0000000712007c0c */ /* 0x000fc4000c741270 */
[C---:B------:R-:W-:Y:S01]  /*55f0*/  LOP3.LUT R18, R3.reuse, 0x48, RZ, 0xfc, !PT ;  /* 0x0000004803127812 */ /* 0x040fe200078efcff */
[----:B------:R1:W-:Y:S01]  /*5600*/  @P1 STG.E.U16 desc[UR16][R22.64], R26 ;  /* 0x0000001a16001986 */ /* 0x0003e2000c101510 */
[----:B------:R-:W-:Y:S02]  /*5610*/  LOP3.LUT R24, R3, 0x4c, RZ, 0xfc, !PT ;  /* 0x0000004c03187812 */ /* 0x000fe400078efcff */
[----:B------:R-:W-:Y:S02]  /*5620*/  ISETP.LT.AND P1, PT, R18, UR7, !P0 ;  /* 0x0000000712007c0c */ /* 0x000fe4000c721270 */
[----:B0-----:R-:W-:Y:S01]  /*5630*/  LEA.HI.X.SX32 R17, R25, R28, 0x1, P6 ;  /* 0x0000001c19117211 */ /* 0x001fe200030f0eff */
[----:B------:R-:W-:Y:S01]  /*5640*/  IMAD R21, R0, 0x2, R19 ;  /* 0x0000000200157824 */ /* 0x000fe200078e0213 */
[----:B------:R-:W-:Y:S02]  /*5650*/  LOP3.LUT R20, R3, 0x4a, RZ, 0xfc, !PT ;  /* 0x0000004a03147812 */ /* 0x000fe400078efcff */
[C---:B------:R-:W-:Y:S01]  /*5660*/  LEA R18, P6, R19.reuse, R2, 0x1 ;  /* 0x0000000213127211 */ /* 0x040fe200078c08ff */
[----:B----4-:R0:W-:Y:S01]  /*5670*/  @P5 STG.E.U16 desc[UR16][R16.64], R12 ;  /* 0x0000000c10005986 */ /* 0x0101e2000c101510 */
[----:B------:R-:W-:Y:S01]  /*5680*/  ISETP.LT.AND P5, PT, R20, UR7, !P0 ;  /* 0x0000000714007c0c */ /* 0x000fe2000c7a1270 */
[----:B------:R-:W-:Y:S01]  /*5690*/  IMAD R25, R0, 0x2, R21 ;  /* 0x0000000200197824 */ /* 0x000fe200078e0215 */
[----:B------:R-:W-:-:S02]  /*56a0*/  LEA.HI.X.SX32 R19, R19, R28, 0x1, P6 ;  /* 0x0000001c13137211 */ /* 0x000fc400030f0eff */
[----:B------:R-:W-:-:S03]  /*56b0*/  LEA R20, P6, R21, R2, 0x1 ;  /* 0x0000000215147211 */ /* 0x000fc600078c08ff */
[----:B------:R2:W-:Y:S01]  /*56c0*/  @P4 STG.E.U16 desc[UR16][R18.64], R13 ;  /* 0x0000000d12004986 */ /* 0x0005e2000c101510 */
[----:B------:R-:W-:Y:S02]  /*56d0*/  LEA.HI.X.SX32 R21, R21, R28, 0x1, P6 ;  /* 0x0000001c15157211 */ /* 0x000fe400030f0eff */
[----:B-1----:R-:W-:Y:S01]  /*56e0*/  LEA R22, P6, R25, R2, 0x1 ;  /* 0x0000000219167211 */ /* 0x002fe200078c08ff */
[C---:B0-----:R-:W-:Y:S01]  /*56f0*/  IMAD R17, R0.reuse, 0x2, R25 ;  /* 0x0000000200117824 */ /* 0x041fe200078e0219 */
[----:B------:R-:W-:Y:S01]  /*5700*/  LOP3.LUT R16, R3, 0x4e, RZ, 0xfc, !PT ;  /* 0x0000004e03107812 */ /* 0x000fe200078efcff */
[----:B------:R0:W-:Y:S01]  /*5710*/  @P3 STG.E.U16 desc[UR16][R20.64], R14 ;  /* 0x0000000e14003986 */ /* 0x0001e2000c101510 */
[----:B------:R-:W-:Y:S01]  /*5720*/  LEA.HI.X.SX32 R23, R25, R28, 0x1, P6 ;  /* 0x0000001c19177211 */ /* 0x000fe200030f0eff */
[----:B------:R-:W-:Y:S01]  /*5730*/  IMAD R25, R0, 0x2, R17 ;  /* 0x0000000200197824 */ /* 0x000fe200078e0211 */
[----:B------:R-:W-:Y:S02]  /*5740*/  ISETP.LT.AND P3, PT, R16, UR7, !P0 ;  /* 0x0000000710007c0c */ /* 0x000fe4000c761270 */
[----:B------:R-:W-:Y:S01]  /*5750*/  LEA R16, P6, R17, R2, 0x1 ;  /* 0x0000000211107211 */ /* 0x000fe200078c08ff */
[----:B------:R1:W-:Y:S01]  /*5760*/  @P2 STG.E.U16 desc[UR16][R22.64], R15 ;  /* 0x0000000f16002986 */ /* 0x0003e2000c101510 */
[----:B--2---:R-:W-:-:S02]  /*5770*/  LOP3.LUT R18, R3, 0x50, RZ, 0xfc, !PT ;  /* 0x0000005003127812 */ /* 0x004fc400078efcff */
[----:B------:R-:W-:Y:S02]  /*5780*/  LEA.HI.X.SX32 R17, R17, R28, 0x1, P6 ;  /* 0x0000001c11117211 */ /* 0x000fe400030f0eff */
[----:B------:R-:W-:Y:S02]  /*5790*/  PRMT R19, R12, 0x7632, R19 ;  /* 0x000076320c137816 */ /* 0x000fe40000000013 */
[----:B------:R-:W-:Y:S02]  /*57a0*/  ISETP.LT.AND P2, PT, R18, UR7, !P0 ;  /* 0x0000000712007c0c */ /* 0x000fe4000c741270 */
[----:B------:R-:W-:Y:S01]  /*57b0*/  LEA R18, P6, R25, R2, 0x1 ;  /* 0x0000000219127211 */ /* 0x000fe200078c08ff */
[----:B------:R2:W-:Y:S01]  /*57c0*/  @P1 STG.E.U16 desc[UR16][R16.64], R19 ;  /* 0x0000001310001986 */ /* 0x0005e2000c101510 */
[----:B------:R-:W-:Y:S02]  /*57d0*/  LOP3.LUT R12, R3, 0x52, RZ, 0xfc, !PT ;  /* 0x00000052030c7812 */ /* 0x000fe400078efcff */
[----:B------:R-:W-:-:S02]  /*57e0*/  ISETP.LT.AND P4, PT, R24, UR7, !P0 ;  /* 0x0000000718007c0c */ /* 0x000fc4000c781270 */
[----:B0-----:R-:W-:Y:S02]  /*57f0*/  PRMT R20, R13, 0x7632, R20 ;  /* 0x000076320d147816 */ /* 0x001fe40000000014 */
[----:B------:R-:W-:Y:S02]  /*5800*/  ISETP.LT.AND P1, PT, R12, UR7, !P0 ;  /* 0x000000070c007c0c */ /* 0x000fe4000c721270 */
[----:B------:R-:W-:Y:S02]  /*5810*/  LOP3.LUT R13, R3, 0x54, RZ, 0xfc, !PT ;  /* 0x00000054030d7812 */ /* 0x000fe400078efcff */
[----:B-1----:R-:W-:Y:S02]  /*5820*/  PRMT R22, R14, 0x7632, R22 ;  /* 0x000076320e167816 */ /* 0x002fe40000000016 */
[----:B--2---:R-:W-:Y:S01]  /*5830*/  LEA.HI.X.SX32 R19, R25, R28, 0x1, P6 ;  /* 0x0000001c19137211 */ /* 0x004fe200030f0eff */
[----:B------:R-:W-:Y:S01]  /*5840*/  IMAD R25, R0, 0x2, R25 ;  /* 0x0000000200197824 */ /* 0x000fe200078e0219 */
[----:B------:R-:W-:-:S02]  /*5850*/  LOP3.LUT R16, R3, 0x56, RZ, 0xfc, !PT ;  /* 0x0000005603107812 */ /* 0x000fc400078efcff */
[----:B------:R-:W-:Y:S01]  /*5860*/  PRMT R23, R15, 0x7632, R23 ;  /* 0x000076320f177816 */ /* 0x000fe20000000017 */
        /* <DEDUP_REMOVED lines=19> */
[----:B-----5:R1:W-:Y:S01]  /*59a0*/  @P2 STG.E.U16 desc[UR16][R16.64], R8 ;  /* 0x0000000810002986 */ /* 0x0203e2000c101510 */
        /* <DEDUP_REMOVED lines=33> */
[----:B------:R-:W-:Y:S01]  /*5bc0*/  LEA.HI.X.SX32 R13, R13, R28, 0x1, P6 ;  /* 0x0000001c0d0d7211 */ /* 0x000fe200030f0eff */
[----:B------:R-:W1:Y:S01]  /*5bd0*/  LDS.128 R20, [R29+UR13] ;  /* 0x0000000d1d147984 */ /* 0x000e620008000c00 */
        /* <DEDUP_REMOVED lines=13> */
[----:B0-----:R-:W-:Y:S01]  /*5cb0*/  LEA.HI.X.SX32 R9, R17, R28, 0x1, P6 ;  /* 0x0000001c11097211 */ /* 0x001fe200030f0eff */
[----:B------:R-:W-:Y:S01]  /*5cc0*/  IMAD R13, R0, 0x2, R11 ;  /* 0x00000002000d7824 */ /* 0x000fe200078e020b */
[----:B------:R-:W-:Y:S02]  /*5cd0*/  ISETP.LT.AND P6, PT, R10, UR7, !P0 ;  /* 0x000000070a007c0c */ /* 0x000fe4000c7c1270 */
[----:B------:R-:W-:Y:S01]  /*5ce0*/  LEA R10, P5, R11, R2, 0x1 ;  /* 0x000000020b0a7211 */ /* 0x000fe200078a08ff */
[----:B------:R-:W-:Y:S01]  /*5cf0*/  IMAD R17, R0, 0x2, R13 ;  /* 0x0000000200117824 */ /* 0x000fe200078e020d */
[----:B------:R-:W-:Y:S01]  /*5d00*/  LOP3.LUT R12, R3, 0x6a, RZ, 0xfc, !PT ;  /* 0x0000006a030c7812 */ /* 0x000fe200078efcff */
[----:B------:R0:W-:Y:S01]  /*5d10*/  @P4 STG.E.U16 desc[UR16][R8.64], R4 ;  /* 0x0000000408004986 */ /* 0x0001e2000c101510 */
[----:B------:R-:W-:-:S02]  /*5d20*/  LEA.HI.X.SX32 R11, R11, R28, 0x1, P5 ;  /* 0x0000001c0b0b7211 */ /* 0x000fc400028f0eff */
[----:B------:R-:W-:Y:S02]  /*5d30*/  ISETP.LT.AND P5, PT, R12, UR7, !P0 ;  /* 0x000000070c007c0c */ /* 0x000fe4000c7a1270 */
[-C--:B------:R-:W-:Y:S01]  /*5d40*/  LEA R12, P4, R13, R2.reuse, 0x1 ;  /* 0x000000020d0c7211 */ /* 0x080fe200078808ff */
[----:B------:R3:W-:Y:S01]  /*5d50*/  @P3 STG.E.U16 desc[UR16][R10.64], R5 ;  /* 0x000000050a003986 */ /* 0x0007e2000c101510 */
[----:B--2---:R-:W-:Y:S02]  /*5d60*/  LEA R14, P3, R17, R2, 0x1 ;  /* 0x00000002110e7211 */ /* 0x004fe400078608ff */
[-C--:B------:R-:W-:Y:S02]  /*5d70*/  LEA.HI.X.SX32 R13, R13, R28.reuse, 0x1, P4 ;  /* 0x0000001c0d0d7211 */ /* 0x080fe400020f0eff */
[----:B------:R-:W-:Y:S01]  /*5d80*/  LEA.HI.X.SX32 R15, R17, R28, 0x1, P3 ;  /* 0x0000001c110f7211 */ /* 0x000fe200018f0eff */
[----:B------:R-:W-:Y:S01]  /*5d90*/  IMAD R17, R0, 0x2, R17 ;  /* 0x0000000200117824 */ /* 0x000fe200078e0211 */
[C---:B0-----:R-:W-:Y:S01]  /*5da0*/  LOP3.LUT R8, R3.reuse, 0x70, RZ, 0xfc, !PT ;  /* 0x0000007003087812 */ /* 0x041fe200078efcff */
[----:B------:R0:W-:Y:S01]  /*5db0*/  @P2 STG.E.U16 desc[UR16][R12.64], R6 ;  /* 0x000000060c002986 */ /* 0x0001e2000c101510 */
[----:B------:R-:W-:-:S02]  /*5dc0*/  LOP3.LUT R9, R3, 0x6e, RZ, 0xfc, !PT ;  /* 0x0000006e03097812 */ /* 0x000fc400078efcff */
[----:B------:R-:W-:Y:S01]  /*5dd0*/  ISETP.LT.AND P2, PT, R8, UR7, !P0 ;  /* 0x0000000708007c0c */ /* 0x000fe2000c741270 */
[----:B------:R2:W-:Y:S01]  /*5de0*/  @P1 STG.E.U16 desc[UR16][R14.64], R7 ;  /* 0x000000070e001986 */ /* 0x0005e2000c101510 */
[----:B------:R-:W-:Y:S01]  /*5df0*/  LEA R8, P1, R17, R2, 0x1 ;  /* 0x0000000211087211 */ /* 0x000fe200078208ff */
[----:B---3--:R-:W-:Y:S01]  /*5e00*/  IMAD R11, R0, 0x2, R17 ;  /* 0x00000002000b7824 */ /* 0x008fe200078e0211 */
[----:B------:R-:W-:Y:S02]  /*5e10*/  ISETP.LT.AND P4, PT, R16, UR7, !P0 ;  /* 0x0000000710007c0c */ /* 0x000fe4000c781270 */
[----:B------:R-:W-:Y:S02]  /*5e20*/  ISETP.LT.AND P3, PT, R9, UR7, !P0 ;  /* 0x0000000709007c0c */ /* 0x000fe4000c761270 */
[----:B------:R-:W-:Y:S01]  /*5e30*/  PRMT R16, R4, 0x7632, R16 ;  /* 0x0000763204107816 */ /* 0x000fe20000000010 */
[----:B0-----:R-:W-:Y:S01]  /*5e40*/  IMAD R13, R0, 0x2, R11 ;  /* 0x00000002000d7824 */ /* 0x001fe200078e020b */
[----:B------:R-:W-:-:S02]  /*5e50*/  LEA.HI.X.SX32 R9, R17, R28, 0x1, P1 ;  /* 0x0000001c11097211 */ /* 0x000fc400008f0eff */
[----:B------:R-:W-:Y:S01]  /*5e60*/  LEA R4, P1, R11, R2, 0x1 ;  /* 0x000000020b047211 */ /* 0x000fe200078208ff */
[----:B--2---:R-:W-:Y:S01]  /*5e70*/  IMAD R15, R0, 0x2, R13 ;  /* 0x00000002000f7824 */ /* 0x004fe200078e020d */
[----:B------:R-:W-:Y:S01]  /*5e80*/  LOP3.LUT R10, R3, 0x72, RZ, 0xfc, !PT ;  /* 0x00000072030a7812 */ /* 0x000fe200078efcff */
[----:B------:R0:W-:Y:S01]  /*5e90*/  @P6 STG.E.U16 desc[UR16][R8.64], R16 ;  /* 0x0000001008006986 */ /* 0x0001e2000c101510 */
[----:B------:R-:W-:Y:S02]  /*5ea0*/  PRMT R17, R5, 0x7632, R17 ;  /* 0x0000763205117816 */ /* 0x000fe40000000011 */
[----:B------:R-:W-:Y:S02]  /*5eb0*/  LEA.HI.X.SX32 R5, R11, R28, 0x1, P1 ;  /* 0x0000001c0b057211 */ /* 0x000fe400008f0eff */
[----:B------:R-:W-:Y:S02]  /*5ec0*/  ISETP.LT.AND P1, PT, R10, UR7, !P0 ;  /* 0x000000070a007c0c */ /* 0x000fe4000c721270 */
[----:B------:R-:W-:Y:S01]  /*5ed0*/  LEA R10, P6, R13, R2, 0x1 ;  /* 0x000000020d0a7211 */ /* 0x000fe200078c08ff */
[----:B------:R2:W-:Y:S01]  /*5ee0*/  @P5 STG.E.U16 desc[UR16][R4.64], R17 ;  /* 0x0000001104005986 */ /* 0x0005e2000c101510 */
[----:B------:R-:W-:-:S02]  /*5ef0*/  LOP3.LUT R12, R3, 0x74, RZ, 0xfc, !PT ;  /* 0x00000074030c7812 */ /* 0x000fc400078efcff */
[----:B------:R-:W-:Y:S01]  /*5f00*/  LEA.HI.X.SX32 R11, R13, R28, 0x1, P6 ;  /* 0x0000001c0d0b7211 */ /* 0x000fe200030f0eff */
[----:B0-----:R-:W-:Y:S01]  /*5f10*/  IMAD R9, R0, 0x2, R15 ;  /* 0x0000000200097824 */ /* 0x001fe200078e020f */
[----:B------:R-:W-:Y:S02]  /*5f20*/  ISETP.LT.AND P5, PT, R12, UR7, !P0 ;  /* 0x000000070c007c0c */ /* 0x000fe4000c7a1270 */
[----:B------:R-:W-:Y:S02]  /*5f30*/  LEA R12, P6, R15, R2, 0x1 ;  /* 0x000000020f0c7211 */ /* 0x000fe400078c08ff */
[----:B------:R-:W-:Y:S01]  /*5f40*/  PRMT R14, R7, 0x7632, R14 ;  /* 0x00007632070e7816 */ /* 0x000fe2000000000e */
[----:B------:R-:W-:Y:S01]  /*5f50*/  IMAD R7, R0, 0x2, R9 ;  /* 0x0000000200077824 */ /* 0x000fe200078e0209 */
[----:B------:R-:W-:Y:S02]  /*5f60*/  LEA.HI.X.SX32 R13, R15, R28, 0x1, P6 ;  /* 0x0000001c0f0d7211 */ /* 0x000fe400030f0eff */
[----:B--2---:R-:W-:-:S02]  /*5f70*/  PRMT R5, R6, 0x7632, R5 ;  /* 0x0000763206057816 */ /* 0x004fc40000000005 */
[----:B------:R-:W-:Y:S02]  /*5f80*/  LEA R4, P6, R9, R2, 0x1 ;  /* 0x0000000209047211 */ /* 0x000fe400078c08ff */
[C---:B------:R-:W-:Y:S01]  /*5f90*/  LOP3.LUT R6, R3.reuse, 0x76, RZ, 0xfc, !PT ;  /* 0x0000007603067812 */ /* 0x040fe200078efcff */
[----:B------:R0:W-:Y:S01]  /*5fa0*/  @P4 STG.E.U16 desc[UR16][R10.64], R5 ;  /* 0x000000050a004986 */ /* 0x0001e2000c101510 */
[C---:B------:R-:W-:Y:S02]  /*5fb0*/  LOP3.LUT R8, R3.reuse, 0x7a, RZ, 0xfc, !PT ;  /* 0x0000007a03087812 */ /* 0x040fe400078efcff */
[----:B------:R-:W-:Y:S01]  /*5fc0*/  ISETP.LT.AND P4, PT, R6, UR7, !P0 ;  /* 0x0000000706007c0c */ /* 0x000fe2000c781270 */
[----:B------:R2:W-:Y:S01]  /*5fd0*/  @P3 STG.E.U16 desc[UR16][R12.64], R14 ;  /* 0x0000000e0c003986 */ /* 0x0005e2000c101510 */
[----:B------:R-:W-:-:S04]  /*5fe0*/  LOP3.LUT R6, R3, 0x78, RZ, 0xfc, !PT ;  /* 0x0000007803067812 */ /* 0x000fc800078efcff */
[----:B------:R-:W-:Y:S02]  /*5ff0*/  ISETP.LT.AND P3, PT, R6, UR7, !P0 ;  /* 0x0000000706007c0c */ /* 0x000fe4000c761270 */
[----:B0-----:R-:W-:Y:S01]  /*6000*/  LEA.HI.X.SX32 R5, R9, R28, 0x1, P6 ;  /* 0x0000001c09057211 */ /* 0x001fe200030f0eff */
[C---:B------:R-:W-:Y:S01]  /*6010*/  IMAD R9, R0.reuse, 0x2, R7 ;  /* 0x0000000200097824 */ /* 0x040fe200078e0207 */
[----:B------:R-:W-:Y:S02]  /*6020*/  LEA R6, P6, R7, R2, 0x1 ;  /* 0x0000000207067211 */ /* 0x000fe400078c08ff */
[----:B--2---:R-:W-:Y:S01]  /*6030*/  LOP3.LUT R14, R3, 0x7c, RZ, 0xfc, !PT ;  /* 0x0000007c030e7812 */ /* 0x004fe200078efcff */
[----:B------:R-:W-:Y:S01]  /*6040*/  IMAD R11, R0, 0x2, R9 ;  /* 0x00000002000b7824 */ /* 0x000fe200078e0209 */
[----:B------:R-:W-:Y:S01]  /*6050*/  LEA.HI.X.SX32 R7, R7, R28, 0x1, P6 ;  /* 0x0000001c07077211 */ /* 0x000fe200030f0eff */
[----:B-1----:R0:W-:Y:S01]  /*6060*/  @P2 STG.E.U16 desc[UR16][R4.64], R20 ;  /* 0x0000001404002986 */ /* 0x0021e2000c101510 */
[----:B------:R-:W-:Y:S01]  /*6070*/  ISETP.LT.AND P2, PT, R8, UR7, !P0 ;  /* 0x0000000708007c0c */ /* 0x000fe2000c741270 */
[C---:B------:R-:W-:Y:S01]  /*6080*/  IMAD R13, R0.reuse, 0x2, R11 ;  /* 0x00000002000d7824 */ /* 0x040fe200078e020b */
[-C--:B------:R-:W-:Y:S01]  /*6090*/  LEA R8, P6, R9, R2.reuse, 0x1 ;  /* 0x0000000209087211 */ /* 0x080fe200078c08ff */
[----:B------:R1:W-:Y:S01]  /*60a0*/  @P1 STG.E.U16 desc[UR16][R6.64], R21 ;  /* 0x0000001506001986 */ /* 0x0003e2000c101510 */
[----:B------:R-:W-:Y:S01]  /*60b0*/  LEA R10, P1, R11, R2, 0x1 ;  /* 0x000000020b0a7211 */ /* 0x000fe200078208ff */
[----:B------:R-:W-:Y:S01]  /*60c0*/  IMAD R15, R0, 0x2, R13 ;  /* 0x00000002000f7824 */ /* 0x000fe200078e020d */
[----:B------:R-:W-:-:S02]  /*60d0*/  LEA.HI.X.SX32 R9, R9, R28, 0x1, P6 ;  /* 0x0000001c09097211 */ /* 0x000fc400030f0eff */
[----:B------:R-:W-:Y:S01]  /*60e0*/  LEA.HI.X.SX32 R11, R11, R28, 0x1, P1 ;  /* 0x0000001c0b0b7211 */ /* 0x000fe200008f0eff */
[C---:B------:R-:W-:Y:S01]  /*60f0*/  IMAD R17, R0.reuse, 0x2, R15 ;  /* 0x0000000200117824 */ /* 0x040fe200078e020f */
[----:B------:R-:W-:Y:S01]  /*6100*/  LOP3.LUT R3, R3, 0x7e, RZ, 0xfc, !PT ;  /* 0x0000007e03037812 */ /* 0x000fe200078efcff */
[----:B------:R2:W-:Y:S01]  /*6110*/  @P5 STG.E.U16 desc[UR16][R8.64], R22 ;  /* 0x0000001608005986 */ /* 0x0005e2000c101510 */
[-C--:B------:R-:W-:Y:S01]  /*6120*/  LEA R12, P6, R13, R2.reuse, 0x1 ;  /* 0x000000020d0c7211 */ /* 0x080fe200078c08ff */
[----:B------:R-:W-:Y:S01]  /*6130*/  IMAD R19, R0, 0x2, R17 ;  /* 0x0000000200137824 */ /* 0x000fe200078e0211 */
[----:B0-----:R-:W-:Y:S01]  /*6140*/  PRMT R20, R20, 0x7632, R20 ;  /* 0x0000763214147816 */ /* 0x001fe20000000014 */
[----:B------:R2:W-:Y:S01]  /*6150*/  @P4 STG.E.U16 desc[UR16][R10.64], R23 ;  /* 0x000000170a004986 */ /* 0x0005e2000c101510 */
[----:B-1----:R-:W-:Y:S02]  /*6160*/  LEA R6, P1, R17, R2, 0x1 ;  /* 0x0000000211067211 */ /* 0x002fe400078208ff */
[----:B------:R-:W-:-:S02]  /*6170*/  LEA.HI.X.SX32 R13, R13, R28, 0x1, P6 ;  /* 0x0000001c0d0d7211 */ /* 0x000fc400030f0eff */
[----:B------:R-:W-:Y:S02]  /*6180*/  LEA.HI.X.SX32 R7, R17, R28, 0x1, P1 ;  /* 0x0000001c11077211 */ /* 0x000fe400008f0eff */
[----:B------:R-:W-:Y:S01]  /*6190*/  ISETP.LT.AND P1, PT, R14, UR7, !P0 ;  /* 0x000000070e007c0c */ /* 0x000fe2000c721270 */
[----:B------:R2:W-:Y:S01]  /*61a0*/  @P3 STG.E.U16 desc[UR16][R12.64], R20 ;  /* 0x000000140c003986 */ /* 0x0005e2000c101510 */
[----:B------:R-:W-:Y:S02]  /*61b0*/  ISETP.LT.AND P0, PT, R3, UR7, !P0 ;  /* 0x0000000703007c0c */ /* 0x000fe4000c701270 */
[----:B------:R-:W-:Y:S02]  /*61c0*/  LEA R4, P6, R15, R2, 0x1 ;  /* 0x000000020f047211 */ /* 0x000fe400078c08ff */
[----:B------:R-:W-:Y:S02]  /*61d0*/  PRMT R21, R21, 0x7632, R21 ;  /* 0x0000763215157816 */ /* 0x000fe40000000015 */
[----:B------:R-:W-:-:S02]  /*61e0*/  LEA.HI.X.SX32 R5, R15, R28, 0x1, P6 ;  /* 0x0000001c0f057211 */ /* 0x000fc400030f0eff */
[----:B------:R-:W-:Y:S02]  /*61f0*/  PRMT R0, R22, 0x7632, R0 ;  /* 0x0000763216007816 */ /* 0x000fe40000000000 */
[C---:B------:R-:W-:Y:S01]  /*6200*/  LEA R2, P6, R19.reuse, R2, 0x1 ;  /* 0x0000000213027211 */ /* 0x040fe200078c08ff */
[----:B------:R2:W-:Y:S03]  /*6210*/  @P2 STG.E.U16 desc[UR16][R4.64], R21 ;  /* 0x0000001504002986 */ /* 0x0005e6000c101510 */
[----:B------:R-:W-:Y:S01]  /*6220*/  LEA.HI.X.SX32 R3, R19, R28, 0x1, P6 ;  /* 0x0000001c13037211 */ /* 0x000fe200030f0eff */
[----:B------:R2:W-:Y:S01]  /*6230*/  @P1 STG.E.U16 desc[UR16][R6.64], R0 ;  /* 0x0000000006001986 */ /* 0x0005e2000c101510 */
[----:B------:R-:W-:Y:S07]  /*6240*/  @!P0 EXIT ;  /* 0x000000000000894d */ /* 0x000fee0003800000 */
[----:B--2---:R-:W-:-:S05]  /*6250*/  PRMT R23, R23, 0x7632, R23 ;  /* 0x0000763217177816 */ /* 0x004fca0000000017 */
[----:B------:R-:W-:Y:S01]  /*6260*/  STG.E.U16 desc[UR16][R2.64], R23 ;  /* 0x0000001702007986 */ /* 0x000fe2000c101510 */
[----:B------:R-:W-:Y:S05]  /*6270*/  EXIT ;  /* 0x000000000000794d */ /* 0x000fea0003800000 */
.L_x_2:
[----:B------:R-:W-:-:S00]  /*6280*/  BRA `(.L_x_2) ;  /* 0xfffffffc00fc7947 */ /* 0x000fc0000383ffff */
[----:B------:R-:W-:-:S00]  /*6290*/  NOP ;  /* 0x0000000000007918 */ /* 0x000fc00000000000 */
        /* <DEDUP_REMOVED lines=14> */
.L_x_3:


//--------------------- .nv.shared.matmul_kernel  --------------------------
	.section	.nv.shared.matmul_kernel,"aw",@nobits
	.sectionflags	@""
	.align	16
	.zero		1024


//--------------------- .nv.shared.reserved.0     --------------------------
	.section	.nv.shared.reserved.0,"aw",@nobits
	.weak		__nv_reservedSMEM_offset_0_alias
	.size		__nv_reservedSMEM_offset_0_alias, 0, 0
	.other		__nv_reservedSMEM_offset_0_alias,@"STO_CUDA_RESERVED_SHARED STV_DEFAULT"
__nv_reservedSMEM_offset_0_alias:
	.zero		0


//--------------------- .nv.constant0.matmul_kernel --------------------------
	.section	.nv.constant0.matmul_kernel,"a",@progbits
	.sectionflags	@""
	.align	4
.nv.constant0.matmul_kernel:
	.zero		608


//--------------------- SYMBOLS --------------------------

	.type		.nv.reservedSmem.offset0,@object
	.size		.nv.reservedSmem.offset0,0x4
